//
// Generated by NVIDIA NVVM Compiler
//
// Compiler Build ID: CL-36424714
// Cuda compilation tools, release 13.0, V13.0.88
// Based on NVVM 20.0.0
//

.version 9.0
.target sm_100
.address_size 64

	// .globl	_Z18correlation_kernelPfS_ii

.visible .entry _Z18correlation_kernelPfS_ii(
	.param .u64 .ptr .align 1 _Z18correlation_kernelPfS_ii_param_0,
	.param .u64 .ptr .align 1 _Z18correlation_kernelPfS_ii_param_1,
	.param .u32 _Z18correlation_kernelPfS_ii_param_2,
	.param .u32 _Z18correlation_kernelPfS_ii_param_3
)
{
	.reg .pred 	%p<14>;
	.reg .b32 	%r<33>;
	.reg .b32 	%f<35>;
	.reg .b64 	%rd<49>;
	.reg .b64 	%fd<205>;

	ld.param.u64 	%rd10, [_Z18correlation_kernelPfS_ii_param_0];
	ld.param.u32 	%r14, [_Z18correlation_kernelPfS_ii_param_2];
	ld.param.u32 	%r15, [_Z18correlation_kernelPfS_ii_param_3];
	cvta.to.global.u64 	%rd1, %rd10;
	mov.u32 	%r16, %ctaid.y;
	mov.u32 	%r17, %ntid.y;
	mov.u32 	%r18, %tid.y;
	mad.lo.s32 	%r1, %r16, %r17, %r18;
	mov.u32 	%r19, %ctaid.x;
	mov.u32 	%r20, %ntid.x;
	mov.u32 	%r21, %tid.x;
	mad.lo.s32 	%r2, %r19, %r20, %r21;
	max.s32 	%r22, %r1, %r2;
	setp.ge.s32 	%p1, %r22, %r14;
	setp.lt.s32 	%p2, %r2, %r1;
	or.pred  	%p3, %p2, %p1;
	@%p3 bra 	$L__BB0_16;
	mul.lo.s32 	%r23, %r15, %r1;
	cvt.s64.s32 	%rd2, %r23;
	mul.lo.s32 	%r24, %r15, %r2;
	cvt.s64.s32 	%rd3, %r24;
	setp.lt.s32 	%p4, %r15, 1;
	mov.f64 	%fd200, 0d0000000000000000;
	mov.f64 	%fd201, %fd200;
	mov.f64 	%fd202, %fd200;
	mov.f64 	%fd203, %fd200;
	mov.f64 	%fd204, %fd200;
	@%p4 bra 	$L__BB0_13;
	setp.lt.u32 	%p5, %r15, 8;
	mov.f64 	%fd204, 0d0000000000000000;
	mov.b32 	%r31, 0;
	mov.f64 	%fd203, %fd204;
	mov.f64 	%fd202, %fd204;
	mov.f64 	%fd201, %fd204;
	mov.f64 	%fd200, %fd204;
	@%p5 bra 	$L__BB0_5;
	and.b32  	%r31, %r15, 2147483640;
	neg.s32 	%r29, %r31;
	shl.b64 	%rd12, %rd2, 2;
	add.s64 	%rd13, %rd12, %rd1;
	add.s64 	%rd48, %rd13, 16;
	shl.b64 	%rd14, %rd3, 2;
	add.s64 	%rd15, %rd14, %rd1;
	add.s64 	%rd47, %rd15, 16;
	mov.f64 	%fd204, 0d0000000000000000;
$L__BB0_4:
	.pragma "nounroll";
	ld.global.f32 	%f3, [%rd48+-16];
	cvt.f64.f32 	%fd67, %f3;
	ld.global.f32 	%f4, [%rd47+-16];
	cvt.f64.f32 	%fd68, %f4;
	add.f64 	%fd69, %fd200, %fd67;
	add.f64 	%fd70, %fd201, %fd68;
	fma.rn.f64 	%fd71, %fd67, %fd68, %fd202;
	fma.rn.f64 	%fd72, %fd67, %fd67, %fd203;
	fma.rn.f64 	%fd73, %fd68, %fd68, %fd204;
	ld.global.f32 	%f5, [%rd48+-12];
	cvt.f64.f32 	%fd74, %f5;
	ld.global.f32 	%f6, [%rd47+-12];
	cvt.f64.f32 	%fd75, %f6;
	add.f64 	%fd76, %fd69, %fd74;
	add.f64 	%fd77, %fd70, %fd75;
	fma.rn.f64 	%fd78, %fd74, %fd75, %fd71;
	fma.rn.f64 	%fd79, %fd74, %fd74, %fd72;
	fma.rn.f64 	%fd80, %fd75, %fd75, %fd73;
	ld.global.f32 	%f7, [%rd48+-8];
	cvt.f64.f32 	%fd81, %f7;
	ld.global.f32 	%f8, [%rd47+-8];
	cvt.f64.f32 	%fd82, %f8;
	add.f64 	%fd83, %fd76, %fd81;
	add.f64 	%fd84, %fd77, %fd82;
	fma.rn.f64 	%fd85, %fd81, %fd82, %fd78;
	fma.rn.f64 	%fd86, %fd81, %fd81, %fd79;
	fma.rn.f64 	%fd87, %fd82, %fd82, %fd80;
	ld.global.f32 	%f9, [%rd48+-4];
	cvt.f64.f32 	%fd88, %f9;
	ld.global.f32 	%f10, [%rd47+-4];
	cvt.f64.f32 	%fd89, %f10;
	add.f64 	%fd90, %fd83, %fd88;
	add.f64 	%fd91, %fd84, %fd89;
	fma.rn.f64 	%fd92, %fd88, %fd89, %fd85;
	fma.rn.f64 	%fd93, %fd88, %fd88, %fd86;
	fma.rn.f64 	%fd94, %fd89, %fd89, %fd87;
	ld.global.f32 	%f11, [%rd48];
	cvt.f64.f32 	%fd95, %f11;
	ld.global.f32 	%f12, [%rd47];
	cvt.f64.f32 	%fd96, %f12;
	add.f64 	%fd97, %fd90, %fd95;
	add.f64 	%fd98, %fd91, %fd96;
	fma.rn.f64 	%fd99, %fd95, %fd96, %fd92;
	fma.rn.f64 	%fd100, %fd95, %fd95, %fd93;
	fma.rn.f64 	%fd101, %fd96, %fd96, %fd94;
	ld.global.f32 	%f13, [%rd48+4];
	cvt.f64.f32 	%fd102, %f13;
	ld.global.f32 	%f14, [%rd47+4];
	cvt.f64.f32 	%fd103, %f14;
	add.f64 	%fd104, %fd97, %fd102;
	add.f64 	%fd105, %fd98, %fd103;
	fma.rn.f64 	%fd106, %fd102, %fd103, %fd99;
	fma.rn.f64 	%fd107, %fd102, %fd102, %fd100;
	fma.rn.f64 	%fd108, %fd103, %fd103, %fd101;
	ld.global.f32 	%f15, [%rd48+8];
	cvt.f64.f32 	%fd109, %f15;
	ld.global.f32 	%f16, [%rd47+8];
	cvt.f64.f32 	%fd110, %f16;
	add.f64 	%fd111, %fd104, %fd109;
	add.f64 	%fd112, %fd105, %fd110;
	fma.rn.f64 	%fd113, %fd109, %fd110, %fd106;
	fma.rn.f64 	%fd114, %fd109, %fd109, %fd107;
	fma.rn.f64 	%fd115, %fd110, %fd110, %fd108;
	ld.global.f32 	%f17, [%rd48+12];
	cvt.f64.f32 	%fd116, %f17;
	ld.global.f32 	%f18, [%rd47+12];
	cvt.f64.f32 	%fd117, %f18;
	add.f64 	%fd200, %fd111, %fd116;
	add.f64 	%fd201, %fd112, %fd117;
	fma.rn.f64 	%fd202, %fd116, %fd117, %fd113;
	fma.rn.f64 	%fd203, %fd116, %fd116, %fd114;
	fma.rn.f64 	%fd204, %fd117, %fd117, %fd115;
	add.s32 	%r29, %r29, 8;
	add.s64 	%rd48, %rd48, 32;
	add.s64 	%rd47, %rd47, 32;
	setp.ne.s32 	%p6, %r29, 0;
	@%p6 bra 	$L__BB0_4;
$L__BB0_5:
	and.b32  	%r8, %r15, 7;
	setp.eq.s32 	%p7, %r8, 0;
	@%p7 bra 	$L__BB0_13;
	setp.lt.u32 	%p8, %r8, 4;
	@%p8 bra 	$L__BB0_8;
	ld.param.u64 	%rd43, [_Z18correlation_kernelPfS_ii_param_0];
	cvt.u64.u32 	%rd16, %r31;
	add.s64 	%rd17, %rd16, %rd2;
	cvta.to.global.u64 	%rd18, %rd43;
	shl.b64 	%rd19, %rd17, 2;
	add.s64 	%rd20, %rd18, %rd19;
	ld.global.f32 	%f19, [%rd20];
	cvt.f64.f32 	%fd119, %f19;
	add.s64 	%rd21, %rd16, %rd3;
	shl.b64 	%rd22, %rd21, 2;
	add.s64 	%rd23, %rd18, %rd22;
	ld.global.f32 	%f20, [%rd23];
	cvt.f64.f32 	%fd120, %f20;
	add.f64 	%fd121, %fd200, %fd119;
	add.f64 	%fd122, %fd201, %fd120;
	fma.rn.f64 	%fd123, %fd119, %fd120, %fd202;
	fma.rn.f64 	%fd124, %fd119, %fd119, %fd203;
	fma.rn.f64 	%fd125, %fd120, %fd120, %fd204;
	ld.global.f32 	%f21, [%rd20+4];
	cvt.f64.f32 	%fd126, %f21;
	ld.global.f32 	%f22, [%rd23+4];
	cvt.f64.f32 	%fd127, %f22;
	add.f64 	%fd128, %fd121, %fd126;
	add.f64 	%fd129, %fd122, %fd127;
	fma.rn.f64 	%fd130, %fd126, %fd127, %fd123;
	fma.rn.f64 	%fd131, %fd126, %fd126, %fd124;
	fma.rn.f64 	%fd132, %fd127, %fd127, %fd125;
	ld.global.f32 	%f23, [%rd20+8];
	cvt.f64.f32 	%fd133, %f23;
	ld.global.f32 	%f24, [%rd23+8];
	cvt.f64.f32 	%fd134, %f24;
	add.f64 	%fd135, %fd128, %fd133;
	add.f64 	%fd136, %fd129, %fd134;
	fma.rn.f64 	%fd137, %fd133, %fd134, %fd130;
	fma.rn.f64 	%fd138, %fd133, %fd133, %fd131;
	fma.rn.f64 	%fd139, %fd134, %fd134, %fd132;
	ld.global.f32 	%f25, [%rd20+12];
	cvt.f64.f32 	%fd140, %f25;
	ld.global.f32 	%f26, [%rd23+12];
	cvt.f64.f32 	%fd141, %f26;
	add.f64 	%fd200, %fd135, %fd140;
	add.f64 	%fd201, %fd136, %fd141;
	fma.rn.f64 	%fd202, %fd140, %fd141, %fd137;
	fma.rn.f64 	%fd203, %fd140, %fd140, %fd138;
	fma.rn.f64 	%fd204, %fd141, %fd141, %fd139;
	add.s32 	%r31, %r31, 4;
$L__BB0_8:
	and.b32  	%r11, %r15, 3;
	setp.eq.s32 	%p9, %r11, 0;
	@%p9 bra 	$L__BB0_13;
	setp.eq.s32 	%p10, %r11, 1;
	@%p10 bra 	$L__BB0_11;
	ld.param.u64 	%rd44, [_Z18correlation_kernelPfS_ii_param_0];
	cvt.u64.u32 	%rd24, %r31;
	add.s64 	%rd25, %rd24, %rd2;
	cvta.to.global.u64 	%rd26, %rd44;
	shl.b64 	%rd27, %rd25, 2;
	add.s64 	%rd28, %rd26, %rd27;
	ld.global.f32 	%f27, [%rd28];
	cvt.f64.f32 	%fd143, %f27;
	add.s64 	%rd29, %rd24, %rd3;
	shl.b64 	%rd30, %rd29, 2;
	add.s64 	%rd31, %rd26, %rd30;
	ld.global.f32 	%f28, [%rd31];
	cvt.f64.f32 	%fd144, %f28;
	add.f64 	%fd145, %fd200, %fd143;
	add.f64 	%fd146, %fd201, %fd144;
	fma.rn.f64 	%fd147, %fd143, %fd144, %fd202;
	fma.rn.f64 	%fd148, %fd143, %fd143, %fd203;
	fma.rn.f64 	%fd149, %fd144, %fd144, %fd204;
	ld.global.f32 	%f29, [%rd28+4];
	cvt.f64.f32 	%fd150, %f29;
	ld.global.f32 	%f30, [%rd31+4];
	cvt.f64.f32 	%fd151, %f30;
	add.f64 	%fd200, %fd145, %fd150;
	add.f64 	%fd201, %fd146, %fd151;
	fma.rn.f64 	%fd202, %fd150, %fd151, %fd147;
	fma.rn.f64 	%fd203, %fd150, %fd150, %fd148;
	fma.rn.f64 	%fd204, %fd151, %fd151, %fd149;
	add.s32 	%r31, %r31, 2;
$L__BB0_11:
	and.b32  	%r27, %r15, 1;
	setp.eq.b32 	%p11, %r27, 1;
	not.pred 	%p12, %p11;
	@%p12 bra 	$L__BB0_13;
	ld.param.u64 	%rd45, [_Z18correlation_kernelPfS_ii_param_0];
	cvt.u64.u32 	%rd32, %r31;
	add.s64 	%rd33, %rd32, %rd2;
	cvta.to.global.u64 	%rd34, %rd45;
	shl.b64 	%rd35, %rd33, 2;
	add.s64 	%rd36, %rd34, %rd35;
	ld.global.f32 	%f31, [%rd36];
	cvt.f64.f32 	%fd152, %f31;
	add.s64 	%rd37, %rd32, %rd3;
	shl.b64 	%rd38, %rd37, 2;
	add.s64 	%rd39, %rd34, %rd38;
	ld.global.f32 	%f32, [%rd39];
	cvt.f64.f32 	%fd153, %f32;
	add.f64 	%fd200, %fd200, %fd152;
	add.f64 	%fd201, %fd201, %fd153;
	fma.rn.f64 	%fd202, %fd152, %fd153, %fd202;
	fma.rn.f64 	%fd203, %fd152, %fd152, %fd203;
	fma.rn.f64 	%fd204, %fd153, %fd153, %fd204;
$L__BB0_13:
	cvt.rn.f64.s32 	%fd154, %r15;
	mul.f64 	%fd155, %fd202, %fd154;
	mul.f64 	%fd156, %fd200, %fd201;
	sub.f64 	%fd61, %fd155, %fd156;
	mul.f64 	%fd157, %fd203, %fd154;
	mul.f64 	%fd158, %fd200, %fd200;
	sub.f64 	%fd159, %fd157, %fd158;
	mul.f64 	%fd160, %fd204, %fd154;
	mul.f64 	%fd161, %fd201, %fd201;
	sub.f64 	%fd162, %fd160, %fd161;
	mul.f64 	%fd62, %fd159, %fd162;
	setp.eq.f64 	%p13, %fd62, 0d0000000000000000;
	mov.f32 	%f34, 0f3F800000;
	@%p13 bra 	$L__BB0_15;
	sqrt.rn.f64 	%fd163, %fd62;
	div.rn.f64 	%fd164, %fd61, %fd163;
	cvt.rn.f32.f64 	%f34, %fd164;
$L__BB0_15:
	ld.param.u64 	%rd46, [_Z18correlation_kernelPfS_ii_param_1];
	mad.lo.s32 	%r28, %r14, %r1, %r2;
	cvta.to.global.u64 	%rd40, %rd46;
	mul.wide.u32 	%rd41, %r28, 4;
	add.s64 	%rd42, %rd40, %rd41;
	st.global.f32 	[%rd42], %f34;
$L__BB0_16:
	ret;

}


// ===== COMPILED SASS (sm_100) =====

	.target	sm_100

	.elftype	@"ET_EXEC"


//--------------------- .note.nv.tkinfo           --------------------------
	.section	.note.nv.tkinfo,"",@"SHT_NOTE"
	.sectionflags	@"SHF_NOTE_NV_TKINFO"
	.tkinfo
        /*0018*/ 	.word	0x00000002
        /*0030*/ 	.string	""
        /*0030*/ 	.string	"ptxas"
        /*0030*/ 	.string	"Cuda compilation tools, release 13.0, V13.0.88"
        /*0030*/ 	.string	"Build cuda_13.0.r13.0/compiler.36424714_0"
        /*0030*/ 	.string	"-arch sm_100 -m 64 "



//--------------------- .note.nv.cuinfo           --------------------------
	.section	.note.nv.cuinfo,"",@"SHT_NOTE"
	.sectionflags	@"SHF_NOTE_NV_CUINFO"
        /*0018*/ 	.short	0x0002
        /*001a*/ 	.short	0x0064
        /*001c*/ 	.short	0x0082
	.zero		2


//--------------------- .nv.info                  --------------------------
	.section	.nv.info,"",@"SHT_CUDA_INFO"
	.align	4


	//----- nvinfo : EIATTR_REGCOUNT
	.align		4
        /*0000*/ 	.byte	0x04, 0x2f
        /*0002*/ 	.short	(.L_1 - .L_0)
	.align		4
.L_0:
        /*0004*/ 	.word	index@(_Z18correlation_kernelPfS_ii)
        /*0008*/ 	.word	0x00000022


	//----- nvinfo : EIATTR_FRAME_SIZE
	.align		4
.L_1:
        /*000c*/ 	.byte	0x04, 0x11
        /*000e*/ 	.short	(.L_3 - .L_2)
	.align		4
.L_2:
        /*0010*/ 	.word	index@($__internal_1_$__cuda_sm20_dsqrt_rn_f64_mediumpath_v1)
        /*0014*/ 	.word	0x00000000


	//----- nvinfo : EIATTR_FRAME_SIZE
	.align		4
.L_3:
        /*0018*/ 	.byte	0x04, 0x11
        /*001a*/ 	.short	(.L_5 - .L_4)
	.align		4
.L_4:
        /*001c*/ 	.word	index@($__internal_0_$__cuda_sm20_div_rn_f64_full)
        /*0020*/ 	.word	0x00000000


	//----- nvinfo : EIATTR_FRAME_SIZE
	.align		4
.L_5:
        /*0024*/ 	.byte	0x04, 0x11
        /*0026*/ 	.short	(.L_7 - .L_6)
	.align		4
.L_6:
        /*0028*/ 	.word	index@(_Z18correlation_kernelPfS_ii)
        /*002c*/ 	.word	0x00000000


	//----- nvinfo : EIATTR_MIN_STACK_SIZE
	.align		4
.L_7:
        /*0030*/ 	.byte	0x04, 0x12
        /*0032*/ 	.short	(.L_9 - .L_8)
	.align		4
.L_8:
        /*0034*/ 	.word	index@(_Z18correlation_kernelPfS_ii)
        /*0038*/ 	.word	0x00000000
.L_9:


//--------------------- .nv.compat                --------------------------
	.section	.nv.compat,"",@"SHT_CUDA_COMPAT_INFO"
	.align	4
        /*0000*/ 	.byte	0x02, 0x09, 0x00, 0x00, 0x02, 0x02, 0x01, 0x00, 0x02, 0x05, 0x05, 0x00, 0x03, 0x07, 0x01, 0x01
        /*0010*/ 	.byte	0x02, 0x03, 0x00, 0x00, 0x02, 0x06, 0x01, 0x00, 0x04, 0x0b, 0x08, 0x00, 0x01, 0x00, 0x00, 0x00
        /*0020*/ 	.byte	0x00, 0x00, 0x00, 0x00


//--------------------- .nv.info._Z18correlation_kernelPfS_ii --------------------------
	.section	.nv.info._Z18correlation_kernelPfS_ii,"",@"SHT_CUDA_INFO"
	.sectionflags	@""
	.align	4


	//----- nvinfo : EIATTR_CUDA_API_VERSION
	.align		4
        /*0000*/ 	.byte	0x04, 0x37
        /*0002*/ 	.short	(.L_11 - .L_10)
.L_10:
        /*0004*/ 	.word	0x00000082


	//----- nvinfo : EIATTR_KPARAM_INFO
	.align		4
.L_11:
        /*0008*/ 	.byte	0x04, 0x17
        /*000a*/ 	.short	(.L_13 - .L_12)
.L_12:
        /*000c*/ 	.word	0x00000000
        /*0010*/ 	.short	0x0003
        /*0012*/ 	.short	0x0014
        /*0014*/ 	.byte	0x00, 0xf0, 0x11, 0x00


	//----- nvinfo : EIATTR_KPARAM_INFO
	.align		4
.L_13:
        /*0018*/ 	.byte	0x04, 0x17
        /*001a*/ 	.short	(.L_15 - .L_14)
.L_14:
        /*001c*/ 	.word	0x00000000
        /*0020*/ 	.short	0x0002
        /*0022*/ 	.short	0x0010
        /*0024*/ 	.byte	0x00, 0xf0, 0x11, 0x00


	//----- nvinfo : EIATTR_KPARAM_INFO
	.align		4
.L_15:
        /*0028*/ 	.byte	0x04, 0x17
        /*002a*/ 	.short	(.L_17 - .L_16)
.L_16:
        /*002c*/ 	.word	0x00000000
        /*0030*/ 	.short	0x0001
        /*0032*/ 	.short	0x0008
        /*0034*/ 	.byte	0x00, 0xf5, 0x21, 0x00


	//----- nvinfo : EIATTR_KPARAM_INFO
	.align		4
.L_17:
        /*0038*/ 	.byte	0x04, 0x17
        /*003a*/ 	.short	(.L_19 - .L_18)
.L_18:
        /*003c*/ 	.word	0x00000000
        /*0040*/ 	.short	0x0000
        /*0042*/ 	.short	0x0000
        /*0044*/ 	.byte	0x00, 0xf5, 0x21, 0x00


	//----- nvinfo : EIATTR_SPARSE_MMA_MASK
	.align		4
.L_19:
        /*0048*/ 	.byte	0x03, 0x50
        /*004a*/ 	.short	0x0000


	//----- nvinfo : EIATTR_MAXREG_COUNT
	.align		4
        /*004c*/ 	.byte	0x03, 0x1b
        /*004e*/ 	.short	0x00ff


	//----- nvinfo : EIATTR_MERCURY_ISA_VERSION
	.align		4
        /*0050*/ 	.byte	0x03, 0x5f
        /*0052*/ 	.short	0x0101


	//----- nvinfo : EIATTR_VRC_CTA_INIT_COUNT
	.align		4
        /*0054*/ 	.byte	0x02, 0x4a
	.zero		1
	.zero		1


	//----- nvinfo : EIATTR_EXIT_INSTR_OFFSETS
	.align		4
        /*0058*/ 	.byte	0x04, 0x1c
        /*005a*/ 	.short	(.L_21 - .L_20)


	//   ....[0]....
.L_20:
        /*005c*/ 	.word	0x000000d0


	//   ....[1]....
        /*0060*/ 	.word	0x00001200


	//----- nvinfo : EIATTR_CRS_STACK_SIZE
	.align		4
.L_21:
        /*0064*/ 	.byte	0x04, 0x1e
        /*0066*/ 	.short	(.L_23 - .L_22)
.L_22:
        /*0068*/ 	.word	0x00000000


	//----- nvinfo : EIATTR_CBANK_PARAM_SIZE
	.align		4
.L_23:
        /*006c*/ 	.byte	0x03, 0x19
        /*006e*/ 	.short	0x0018


	//----- nvinfo : EIATTR_PARAM_CBANK
	.align		4
        /*0070*/ 	.byte	0x04, 0x0a
        /*0072*/ 	.short	(.L_25 - .L_24)
	.align		4
.L_24:
        /*0074*/ 	.word	index@(.nv.constant0._Z18correlation_kernelPfS_ii)
        /*0078*/ 	.short	0x0380
        /*007a*/ 	.short	0x0018


	//----- nvinfo : EIATTR_SW_WAR
	.align		4
.L_25:
        /*007c*/ 	.byte	0x04, 0x36
        /*007e*/ 	.short	(.L_27 - .L_26)
.L_26:
        /*0080*/ 	.word	0x00000008
.L_27:


//--------------------- .nv.callgraph             --------------------------
	.section	.nv.callgraph,"",@"SHT_CUDA_CALLGRAPH"
	.align	4
	.sectionentsize	8
	.align		4
        /*0000*/ 	.word	0x00000000
	.align		4
        /*0004*/ 	.word	0xffffffff
	.align		4
        /*0008*/ 	.word	0x00000000
	.align		4
        /*000c*/ 	.word	0xfffffffe
	.align		4
        /*0010*/ 	.word	0x00000000
	.align		4
        /*0014*/ 	.word	0xfffffffd
	.align		4
        /*0018*/ 	.word	0x00000000
	.align		4
        /*001c*/ 	.word	0xfffffffc


//--------------------- .text._Z18correlation_kernelPfS_ii --------------------------
	.section	.text._Z18correlation_kernelPfS_ii,"ax",@progbits
	.align	128
        .global         _Z18correlation_kernelPfS_ii
        .type           _Z18correlation_kernelPfS_ii,@function
        .size           _Z18correlation_kernelPfS_ii,(.L_x_22 - _Z18correlation_kernelPfS_ii)
        .other          _Z18correlation_kernelPfS_ii,@"STO_CUDA_ENTRY STV_DEFAULT"
_Z18correlation_kernelPfS_ii:
.text._Z18correlation_kernelPfS_ii:
[----:B------:R-:W-:Y:S01]  /*0000*/  LDC R1, c[0x0][0x37c] ;  /* 0x0000df00ff017b82 */ /* 0x000fe20000000800 */
[----:B------:R-:W0:Y:S07]  /*0010*/  S2R R3, SR_TID.Y ;  /* 0x0000000000037919 */ /* 0x000e2e0000002200 */
[----:B------:R-:W0:Y:S01]  /*0020*/  LDC R0, c[0x0][0x364] ;  /* 0x0000d900ff007b82 */ /* 0x000e220000000800 */
[----:B------:R-:W1:Y:S01]  /*0030*/  LDCU UR6, c[0x0][0x390] ;  /* 0x00007200ff0677ac */ /* 0x000e620008000800 */
[----:B------:R-:W2:Y:S06]  /*0040*/  S2R R5, SR_TID.X ;  /* 0x0000000000057919 */ /* 0x000eac0000002100 */
[----:B------:R-:W0:Y:S08]  /*0050*/  S2UR UR4, SR_CTAID.Y ;  /* 0x00000000000479c3 */ /* 0x000e300000002600 */
[----:B------:R-:W2:Y:S08]  /*0060*/  S2UR UR5, SR_CTAID.X ;  /* 0x00000000000579c3 */ /* 0x000eb00000002500 */
[----:B------:R-:W2:Y:S01]  /*0070*/  LDC R2, c[0x0][0x360] ;  /* 0x0000d800ff027b82 */ /* 0x000ea20000000800 */
[----:B0-----:R-:W-:-:S02]  /*0080*/  IMAD R0, R0, UR4, R3 ;  /* 0x0000000400007c24 */ /* 0x001fc4000f8e0203 */
[----:B--2---:R-:W-:-:S05]  /*0090*/  IMAD R2, R2, UR5, R5 ;  /* 0x0000000502027c24 */ /* 0x004fca000f8e0205 */
[----:B------:R-:W-:-:S04]  /*00a0*/  VIMNMX R3, PT, PT, R0, R2, !PT ;  /* 0x0000000200037248 */ /* 0x000fc80007fe0100 */
[----:B-1----:R-:W-:-:S04]  /*00b0*/  ISETP.GE.AND P0, PT, R3, UR6, PT ;  /* 0x0000000603007c0c */ /* 0x002fc8000bf06270 */
[----:B------:R-:W-:-:S13]  /*00c0*/  ISETP.LT.OR P0, PT, R2, R0, P0 ;  /* 0x000000000200720c */ /* 0x000fda0000701670 */
[----:B------:R-:W-:Y:S05]  /*00d0*/  @P0 EXIT ;  /* 0x000000000000094d */ /* 0x000fea0003800000 */
[----:B------:R-:W0:Y:S01]  /*00e0*/  LDCU UR7, c[0x0][0x394] ;  /* 0x00007280ff0777ac */ /* 0x000e220008000800 */
[----:B------:R-:W-:Y:S02]  /*00f0*/  CS2R R16, SRZ ;  /* 0x0000000000107805 */ /* 0x000fe4000001ff00 */
[----:B------:R-:W-:Y:S02]  /*0100*/  CS2R R22, SRZ ;  /* 0x0000000000167805 */ /* 0x000fe4000001ff00 */
[----:B------:R-:W-:Y:S02]  /*0110*/  CS2R R28, SRZ ;  /* 0x00000000001c7805 */ /* 0x000fe4000001ff00 */
[----:B------:R-:W-:Y:S02]  /*0120*/  CS2R R14, SRZ ;  /* 0x00000000000e7805 */ /* 0x000fe4000001ff00 */
[----:B------:R-:W-:Y:S01]  /*0130*/  CS2R R26, SRZ ;  /* 0x00000000001a7805 */ /* 0x000fe2000001ff00 */
[----:B------:R-:W1:Y:S01]  /*0140*/  LDCU.64 UR8, c[0x0][0x358] ;  /* 0x00006b00ff0877ac */ /* 0x000e620008000a00 */
[----:B0-----:R-:W-:-:S09]  /*0150*/  UISETP.GE.AND UP0, UPT, UR7, 0x1, UPT ;  /* 0x000000010700788c */ /* 0x001fd2000bf06270 */
[----:B------:R-:W-:Y:S05]  /*0160*/  BRA.U !UP0, `(.L_x_0) ;  /* 0x0000000d08387547 */ /* 0x000fea000b800000 */
[----:B------:R-:W-:Y:S02]  /*0170*/  UISETP.GE.U32.AND UP1, UPT, UR7, 0x8, UPT ;  /* 0x000000080700788c */ /* 0x000fe4000bf26070 */
[----:B------:R-:W-:Y:S01]  /*0180*/  IMAD R5, R0, UR7, RZ ;  /* 0x0000000700057c24 */ /* 0x000fe2000f8e02ff */
[----:B------:R-:W-:Y:S01]  /*0190*/  CS2R R26, SRZ ;  /* 0x00000000001a7805 */ /* 0x000fe2000001ff00 */
[----:B------:R-:W-:Y:S01]  /*01a0*/  IMAD R6, R2, UR7, RZ ;  /* 0x0000000702067c24 */ /* 0x000fe2000f8e02ff */
[----:B------:R-:W-:Y:S02]  /*01b0*/  CS2R R14, SRZ ;  /* 0x00000000000e7805 */ /* 0x000fe4000001ff00 */
[----:B------:R-:W-:Y:S02]  /*01c0*/  CS2R R28, SRZ ;  /* 0x00000000001c7805 */ /* 0x000fe4000001ff00 */
[----:B------:R-:W-:Y:S02]  /*01d0*/  CS2R R22, SRZ ;  /* 0x0000000000167805 */ /* 0x000fe4000001ff00 */
[----:B------:R-:W-:-:S02]  /*01e0*/  CS2R R16, SRZ ;  /* 0x0000000000107805 */ /* 0x000fc4000001ff00 */
[----:B------:R-:W-:Y:S01]  /*01f0*/  SHF.R.S32.HI R7, RZ, 0x1f, R5 ;  /* 0x0000001fff077819 */ /* 0x000fe20000011405 */
[----:B------:R-:W-:Y:S01]  /*0200*/  UMOV UR4, URZ ;  /* 0x000000ff00047c82 */ /* 0x000fe20008000000 */
[----:B------:R-:W-:Y:S01]  /*0210*/  SHF.R.S32.HI R24, RZ, 0x1f, R6 ;  /* 0x0000001fff187819 */ /* 0x000fe20000011406 */
[----:B------:R-:W-:Y:S01]  /*0220*/  ULOP3.LUT UP0, UR6, UR7, 0x7, URZ, 0xc0, !UPT ;  /* 0x0000000707067892 */ /* 0x000fe2000f80c0ff */
[----:B------:R-:W-:Y:S11]  /*0230*/  BRA.U !UP1, `(.L_x_1) ;  /* 0x00000005096c7547 */ /* 0x000ff6000b800000 */
[----:B------:R-:W0:Y:S01]  /*0240*/  LDCU.64 UR10, c[0x0][0x380] ;  /* 0x00007000ff0a77ac */ /* 0x000e220008000a00 */
[----:B------:R-:W-:Y:S01]  /*0250*/  CS2R R26, SRZ ;  /* 0x00000000001a7805 */ /* 0x000fe2000001ff00 */
[----:B------:R-:W-:-:S04]  /*0260*/  ULOP3.LUT UR4, UR7, 0x7ffffff8, URZ, 0xc0, !UPT ;  /* 0x7ffffff807047892 */ /* 0x000fc8000f8ec0ff */
[----:B------:R-:W-:Y:S01]  /*0270*/  UIADD3 UR5, UPT, UPT, -UR4, URZ, URZ ;  /* 0x000000ff04057290 */ /* 0x000fe2000fffe1ff */
[C---:B0-----:R-:W-:Y:S02]  /*0280*/  LEA R10, P0, R5.reuse, UR10, 0x2 ;  /* 0x0000000a050a7c11 */ /* 0x041fe4000f8010ff */
[----:B------:R-:W-:Y:S02]  /*0290*/  LEA R8, P2, R6, UR10, 0x2 ;  /* 0x0000000a06087c11 */ /* 0x000fe4000f8410ff */
[----:B------:R-:W-:Y:S02]  /*02a0*/  IADD3 R10, P1, PT, R10, 0x10, RZ ;  /* 0x000000100a0a7810 */ /* 0x000fe40007f3e0ff */
[----:B------:R-:W-:Y:S02]  /*02b0*/  IADD3 R8, P3, PT, R8, 0x10, RZ ;  /* 0x0000001008087810 */ /* 0x000fe40007f7e0ff */
[----:B------:R-:W-:Y:S02]  /*02c0*/  LEA.HI.X R11, R5, UR11, R7, 0x2, P0 ;  /* 0x0000000b050b7c11 */ /* 0x000fe400080f1407 */
[----:B------:R-:W-:-:S03]  /*02d0*/  LEA.HI.X R9, R6, UR11, R24, 0x2, P2 ;  /* 0x0000000b06097c11 */ /* 0x000fc600090f1418 */
[----:B------:R-:W-:Y:S02]  /*02e0*/  IMAD.X R11, RZ, RZ, R11, P1 ;  /* 0x000000ffff0b7224 */ /* 0x000fe400008e060b */
[----:B------:R-:W-:-:S07]  /*02f0*/  IMAD.X R9, RZ, RZ, R9, P3 ;  /* 0x000000ffff097224 */ /* 0x000fce00018e0609 */
.L_x_2:
[----:B-1----:R-:W2:Y:S04]  /*0300*/  LDG.E R30, desc[UR8][R10.64+-0x10] ;  /* 0xfffff0080a1e7981 */ /* 0x002ea8000c1e1900 */
[----:B------:R-:W3:Y:S04]  /*0310*/  LDG.E R3, desc[UR8][R8.64+-0x10] ;  /* 0xfffff00808037981 */ /* 0x000ee8000c1e1900 */
[----:B------:R-:W4:Y:S04]  /*0320*/  LDG.E R12, desc[UR8][R10.64+-0xc] ;  /* 0xfffff4080a0c7981 */ /* 0x000f28000c1e1900 */
[----:B------:R-:W5:Y:S04]  /*0330*/  LDG.E R18, desc[UR8][R8.64+-0xc] ;  /* 0xfffff40808127981 */ /* 0x000f68000c1e1900 */
[----:B------:R-:W5:Y:S04]  /*0340*/  LDG.E R25, desc[UR8][R8.64+-0x8] ;  /* 0xfffff80808197981 */ /* 0x000f68000c1e1900 */
[----:B------:R-:W5:Y:S01]  /*0350*/  LDG.E R4, desc[UR8][R10.64+-0x4] ;  /* 0xfffffc080a047981 */ /* 0x000f62000c1e1900 */
[----:B--2---:R-:W0:Y:S08]  /*0360*/  F2F.F64.F32 R30, R30 ;  /* 0x0000001e001e7310 */ /* 0x004e300000201800 */
[----:B---3--:R1:W2:Y:S01]  /*0370*/  F2F.F64.F32 R20, R3 ;  /* 0x0000000300147310 */ /* 0x0082a20000201800 */
[C---:B0-----:R-:W-:Y:S01]  /*0380*/  DADD R16, R30.reuse, R16 ;  /* 0x000000001e107229 */ /* 0x041fe20000000010 */
[----:B-1----:R-:W3:Y:S06]  /*0390*/  LDG.E R3, desc[UR8][R8.64+-0x4] ;  /* 0xfffffc0808037981 */ /* 0x002eec000c1e1900 */
[----:B----4-:R-:W0:Y:S01]  /*03a0*/  F2F.F64.F32 R12, R12 ;  /* 0x0000000c000c7310 */ /* 0x010e220000201800 */
[----:B------:R-:W-:-:S02]  /*03b0*/  DFMA R14, R30, R30, R14 ;  /* 0x0000001e1e0e722b */ /* 0x000fc4000000000e */
[-C--:B--2---:R-:W-:Y:S02]  /*03c0*/  DFMA R28, R30, R20.reuse, R28 ;  /* 0x000000141e1c722b */ /* 0x084fe4000000001c */
[C---:B------:R-:W-:Y:S02]  /*03d0*/  DADD R22, R20.reuse, R22 ;  /* 0x0000000014167229 */ /* 0x040fe40000000016 */
[----:B------:R-:W-:Y:S01]  /*03e0*/  DFMA R20, R20, R20, R26 ;  /* 0x000000141414722b */ /* 0x000fe2000000001a */
[----:B------:R-:W2:Y:S01]  /*03f0*/  LDG.E R26, desc[UR8][R10.64+-0x8] ;  /* 0xfffff8080a1a7981 */ /* 0x000ea2000c1e1900 */
[----:B-----5:R-:W1:Y:S01]  /*0400*/  F2F.F64.F32 R18, R18 ;  /* 0x0000001200127310 */ /* 0x020e620000201800 */
[----:B0-----:R-:W-:Y:S02]  /*0410*/  DADD R16, R16, R12 ;  /* 0x0000000010107229 */ /* 0x001fe4000000000c */
[C---:B------:R-:W-:Y:S02]  /*0420*/  DFMA R14, R12.reuse, R12, R14 ;  /* 0x0000000c0c0e722b */ /* 0x040fe4000000000e */
[----:B-1----:R-:W-:-:S02]  /*0430*/  DFMA R12, R12, R18, R28 ;  /* 0x000000120c0c722b */ /* 0x002fc4000000001c */
[----:B------:R-:W-:Y:S02]  /*0440*/  DADD R22, R22, R18 ;  /* 0x0000000016167229 */ /* 0x000fe40000000012 */
[----:B------:R-:W-:Y:S01]  /*0450*/  DFMA R20, R18, R18, R20 ;  /* 0x000000121214722b */ /* 0x000fe20000000014 */
[----:B------:R0:W1:Y:S02]  /*0460*/  F2F.F64.F32 R18, R25 ;  /* 0x0000001900127310 */ /* 0x0000640000201800 */
[----:B0-----:R-:W4:Y:S03]  /*0470*/  LDG.E R25, desc[UR8][R10.64] ;  /* 0x000000080a197981 */ /* 0x001f26000c1e1900 */
[----:B-1----:R-:W-:Y:S02]  /*0480*/  DADD R22, R22, R18 ;  /* 0x0000000016167229 */ /* 0x002fe40000000012 */
[----:B------:R-:W-:Y:S01]  /*0490*/  DFMA R20, R18, R18, R20 ;  /* 0x000000121214722b */ /* 0x000fe20000000014 */
[----:B--2---:R-:W0:Y:S02]  /*04a0*/  F2F.F64.F32 R26, R26 ;  /* 0x0000001a001a7310 */ /* 0x004e240000201800 */
[----:B0-----:R-:W-:-:S02]  /*04b0*/  DADD R16, R16, R26 ;  /* 0x0000000010107229 */ /* 0x001fc4000000001a */
[C---:B------:R-:W-:Y:S02]  /*04c0*/  DFMA R14, R26.reuse, R26, R14 ;  /* 0x0000001a1a0e722b */ /* 0x040fe4000000000e */
[----:B------:R-:W-:Y:S02]  /*04d0*/  DFMA R12, R26, R18, R12 ;  /* 0x000000121a0c722b */ /* 0x000fe4000000000c */
[----:B------:R0:W1:Y:S02]  /*04e0*/  F2F.F64.F32 R26, R4 ;  /* 0x00000004001a7310 */ /* 0x0000640000201800 */
[----:B0-----:R-:W2:Y:S06]  /*04f0*/  LDG.E R4, desc[UR8][R8.64] ;  /* 0x0000000808047981 */ /* 0x001eac000c1e1900 */
[----:B---3--:R0:W3:Y:S01]  /*0500*/  F2F.F64.F32 R18, R3 ;  /* 0x0000000300127310 */ /* 0x0080e20000201800 */
[----:B-1----:R-:W-:-:S02]  /*0510*/  DADD R16, R16, R26 ;  /* 0x0000000010107229 */ /* 0x002fc4000000001a */
[C---:B------:R-:W-:Y:S01]  /*0520*/  DFMA R14, R26.reuse, R26, R14 ;  /* 0x0000001a1a0e722b */ /* 0x040fe2000000000e */
[----:B0-----:R-:W5:Y:S01]  /*0530*/  LDG.E R3, desc[UR8][R8.64+0x4] ;  /* 0x0000040808037981 */ /* 0x001f62000c1e1900 */
[----:B---3--:R-:W-:-:S03]  /*0540*/  DFMA R12, R26, R18, R12 ;  /* 0x000000121a0c722b */ /* 0x008fc6000000000c */
[----:B------:R-:W3:Y:S01]  /*0550*/  LDG.E R26, desc[UR8][R10.64+0x4] ;  /* 0x000004080a1a7981 */ /* 0x000ee2000c1e1900 */
[----:B------:R-:W-:Y:S02]  /*0560*/  DADD R22, R22, R18 ;  /* 0x0000000016167229 */ /* 0x000fe40000000012 */
[----:B------:R-:W-:Y:S01]  /*0570*/  DFMA R20, R18, R18, R20 ;  /* 0x000000121214722b */ /* 0x000fe20000000014 */
[----:B----4-:R0:W1:Y:S02]  /*0580*/  F2F.F64.F32 R18, R25 ;  /* 0x0000001900127310 */ /* 0x0100640000201800 */
[----:B0-----:R-:W4:Y:S01]  /*0590*/  LDG.E R25, desc[UR8][R10.64+0x8] ;  /* 0x000008080a197981 */ /* 0x001f22000c1e1900 */
[----:B-1----:R-:W-:Y:S02]  /*05a0*/  DADD R16, R16, R18 ;  /* 0x0000000010107229 */ /* 0x002fe40000000012 */
[----:B------:R-:W-:-:S03]  /*05b0*/  DFMA R14, R18, R18, R14 ;  /* 0x00000012120e722b */ /* 0x000fc6000000000e */
[----:B--2---:R0:W1:Y:S02]  /*05c0*/  F2F.F64.F32 R28, R4 ;  /* 0x00000004001c7310 */ /* 0x0040640000201800 */
[----:B0-----:R-:W2:Y:S01]  /*05d0*/  LDG.E R4, desc[UR8][R8.64+0x8] ;  /* 0x0000080808047981 */ /* 0x001ea2000c1e1900 */
[----:B-1----:R-:W-:-:S05]  /*05e0*/  DFMA R12, R18, R28, R12 ;  /* 0x0000001c120c722b */ /* 0x002fca000000000c */
[----:B-----5:R0:W-:Y:S08]  /*05f0*/  F2F.F64.F32 R18, R3 ;  /* 0x0000000300127310 */ /* 0x0201f00000201800 */
[----:B---3--:R-:W1:Y:S01]  /*0600*/  F2F.F64.F32 R26, R26 ;  /* 0x0000001a001a7310 */ /* 0x008e620000201800 */
[----:B0-----:R0:W3:Y:S01]  /*0610*/  LDG.E R3, desc[UR8][R10.64+0xc] ;  /* 0x00000c080a037981 */ /* 0x0010e2000c1e1900 */
[----:B-1----:R-:W-:-:S02]  /*0620*/  DADD R16, R16, R26 ;  /* 0x0000000010107229 */ /* 0x002fc4000000001a */
[C---:B------:R-:W-:Y:S02]  /*0630*/  DFMA R14, R26.reuse, R26, R14 ;  /* 0x0000001a1a0e722b */ /* 0x040fe4000000000e */
[----:B------:R-:W-:Y:S01]  /*0640*/  DFMA R12, R26, R18, R12 ;  /* 0x000000121a0c722b */ /* 0x000fe2000000000c */
[----:B------:R1:W5:Y:S01]  /*0650*/  LDG.E R26, desc[UR8][R8.64+0xc] ;  /* 0x00000c08081a7981 */ /* 0x000362000c1e1900 */
[----:B------:R-:W-:Y:S02]  /*0660*/  DADD R22, R22, R28 ;  /* 0x0000000016167229 */ /* 0x000fe4000000001c */
[----:B------:R-:W-:-:S06]  /*0670*/  DFMA R20, R28, R28, R20 ;  /* 0x0000001c1c14722b */ /* 0x000fcc0000000014 */
[----:B------:R-:W-:Y:S02]  /*0680*/  DADD R22, R22, R18 ;  /* 0x0000000016167229 */ /* 0x000fe40000000012 */
[----:B------:R-:W-:Y:S01]  /*0690*/  DFMA R20, R18, R18, R20 ;  /* 0x000000121214722b */ /* 0x000fe20000000014 */
[----:B----4-:R-:W4:Y:S01]  /*06a0*/  F2F.F64.F32 R18, R25 ;  /* 0x0000001900127310 */ /* 0x010f220000201800 */
[----:B------:R-:W-:-:S04]  /*06b0*/  UIADD3 UR5, UPT, UPT, UR5, 0x8, URZ ;  /* 0x0000000805057890 */ /* 0x000fc8000fffe0ff */
[----:B------:R-:W-:Y:S01]  /*06c0*/  UISETP.NE.AND UP1, UPT, UR5, URZ, UPT ;  /* 0x000000ff0500728c */ /* 0x000fe2000bf25270 */
[----:B----4-:R-:W-:Y:S02]  /*06d0*/  DADD R16, R16, R18 ;  /* 0x0000000010107229 */ /* 0x010fe40000000012 */
[----:B------:R-:W-:Y:S01]  /*06e0*/  DFMA R14, R18, R18, R14 ;  /* 0x00000012120e722b */ /* 0x000fe2000000000e */
[----:B0-----:R-:W-:Y:S02]  /*06f0*/  IADD3 R10, P0, PT, R10, 0x20, RZ ;  /* 0x000000200a0a7810 */ /* 0x001fe40007f1e0ff */
[----:B-1----:R-:W-:-:S03]  /*0700*/  IADD3 R8, P1, PT, R8, 0x20, RZ ;  /* 0x0000002008087810 */ /* 0x002fc60007f3e0ff */
[----:B------:R-:W-:Y:S02]  /*0710*/  IMAD.X R11, RZ, RZ, R11, P0 ;  /* 0x000000ffff0b7224 */ /* 0x000fe400000e060b */
[----:B------:R-:W-:Y:S01]  /*0720*/  IMAD.X R9, RZ, RZ, R9, P1 ;  /* 0x000000ffff097224 */ /* 0x000fe200008e0609 */
[----:B--2---:R-:W0:Y:S02]  /*0730*/  F2F.F64.F32 R28, R4 ;  /* 0x00000004001c7310 */ /* 0x004e240000201800 */
[----:B0-----:R-:W-:-:S06]  /*0740*/  DFMA R12, R18, R28, R12 ;  /* 0x0000001c120c722b */ /* 0x001fcc000000000c */
[----:B---3--:R-:W0:Y:S01]  /*0750*/  F2F.F64.F32 R18, R3 ;  /* 0x0000000300127310 */ /* 0x008e220000201800 */
[----:B------:R-:W-:Y:S02]  /*0760*/  DADD R22, R22, R28 ;  /* 0x0000000016167229 */ /* 0x000fe4000000001c */
[----:B------:R-:W-:-:S05]  /*0770*/  DFMA R20, R28, R28, R20 ;  /* 0x0000001c1c14722b */ /* 0x000fca0000000014 */
[----:B-----5:R-:W1:Y:S01]  /*0780*/  F2F.F64.F32 R26, R26 ;  /* 0x0000001a001a7310 */ /* 0x020e620000201800 */
[----:B0-----:R-:W-:Y:S02]  /*0790*/  DADD R16, R16, R18 ;  /* 0x0000000010107229 */ /* 0x001fe40000000012 */
[C---:B------:R-:W-:Y:S02]  /*07a0*/  DFMA R14, R18.reuse, R18, R14 ;  /* 0x00000012120e722b */ /* 0x040fe4000000000e */
[-C--:B-1----:R-:W-:Y:S02]  /*07b0*/  DFMA R28, R18, R26.reuse, R12 ;  /* 0x0000001a121c722b */ /* 0x082fe4000000000c */
[----:B------:R-:W-:Y:S02]  /*07c0*/  DADD R22, R22, R26 ;  /* 0x0000000016167229 */ /* 0x000fe4000000001a */
[----:B------:R-:W-:Y:S01]  /*07d0*/  DFMA R26, R26, R26, R20 ;  /* 0x0000001a1a1a722b */ /* 0x000fe20000000014 */
[----:B------:R-:W-:Y:S10]  /*07e0*/  BRA.U UP1, `(.L_x_2) ;  /* 0xfffffff901c47547 */ /* 0x000ff4000b83ffff */
.L_x_1:
[----:B------:R-:W-:Y:S05]  /*07f0*/  BRA.U !UP0, `(.L_x_0) ;  /* 0x0000000508947547 */ /* 0x000fea000b800000 */
[----:B------:R-:W-:Y:S02]  /*0800*/  UISETP.GE.U32.AND UP0, UPT, UR6, 0x4, UPT ;  /* 0x000000040600788c */ /* 0x000fe4000bf06070 */
[----:B------:R-:W-:-:S07]  /*0810*/  ULOP3.LUT UP1, UR5, UR7, 0x3, URZ, 0xc0, !UPT ;  /* 0x0000000307057892 */ /* 0x000fce000f82c0ff */
[----:B------:R-:W-:Y:S05]  /*0820*/  BRA.U !UP0, `(.L_x_3) ;  /* 0x0000000108b87547 */ /* 0x000fea000b800000 */
[----:B------:R-:W0:Y:S01]  /*0830*/  LDCU.64 UR10, c[0x0][0x380] ;  /* 0x00007000ff0a77ac */ /* 0x000e220008000a00 */
[----:B------:R-:W-:Y:S02]  /*0840*/  IADD3 R9, P0, PT, R5, UR4, RZ ;  /* 0x0000000405097c10 */ /* 0x000fe4000ff1e0ff */
[----:B------:R-:W-:-:S03]  /*0850*/  IADD3 R3, P1, PT, R6, UR4, RZ ;  /* 0x0000000406037c10 */ /* 0x000fc6000ff3e0ff */
[----:B------:R-:W-:Y:S02]  /*0860*/  IMAD.X R10, RZ, RZ, R7, P0 ;  /* 0x000000ffff0a7224 */ /* 0x000fe400000e0607 */
[----:B------:R-:W-:Y:S01]  /*0870*/  IMAD.X R4, RZ, RZ, R24, P1 ;  /* 0x000000ffff047224 */ /* 0x000fe200008e0618 */
[----:B0-----:R-:W-:Y:S02]  /*0880*/  LEA R18, P0, R9, UR10, 0x2 ;  /* 0x0000000a09127c11 */ /* 0x001fe4000f8010ff */
[----:B------:R-:W-:Y:S02]  /*0890*/  LEA R8, P1, R3, UR10, 0x2 ;  /* 0x0000000a03087c11 */ /* 0x000fe4000f8210ff */
[----:B------:R-:W-:Y:S02]  /*08a0*/  LEA.HI.X R19, R9, UR11, R10, 0x2, P0 ;  /* 0x0000000b09137c11 */ /* 0x000fe400080f140a */
[----:B------:R-:W-:-:S03]  /*08b0*/  LEA.HI.X R9, R3, UR11, R4, 0x2, P1 ;  /* 0x0000000b03097c11 */ /* 0x000fc600088f1404 */
[----:B-1----:R-:W2:Y:S04]  /*08c0*/  LDG.E R25, desc[UR8][R18.64] ;  /* 0x0000000812197981 */ /* 0x002ea8000c1e1900 */
[----:B------:R-:W3:Y:S04]  /*08d0*/  LDG.E R12, desc[UR8][R8.64] ;  /* 0x00000008080c7981 */ /* 0x000ee8000c1e1900 */
[----:B------:R-:W4:Y:S04]  /*08e0*/  LDG.E R3, desc[UR8][R18.64+0x4] ;  /* 0x0000040812037981 */ /* 0x000f28000c1e1900 */
[----:B------:R-:W5:Y:S04]  /*08f0*/  LDG.E R4, desc[UR8][R8.64+0x4] ;  /* 0x0000040808047981 */ /* 0x000f68000c1e1900 */
[----:B------:R-:W5:Y:S04]  /*0900*/  LDG.E R20, desc[UR8][R18.64+0x8] ;  /* 0x0000080812147981 */ /* 0x000f68000c1e1900 */
[----:B------:R-:W5:Y:S04]  /*0910*/  LDG.E R21, desc[UR8][R8.64+0xc] ;  /* 0x00000c0808157981 */ /* 0x000f68000c1e1900 */
[----:B------:R-:W5:Y:S04]  /*0920*/  LDG.E R19, desc[UR8][R18.64+0xc] ;  /* 0x00000c0812137981 */ /* 0x000f68000c1e1900 */
[----:B------:R4:W5:Y:S01]  /*0930*/  LDG.E R18, desc[UR8][R8.64+0x8] ;  /* 0x0000080808127981 */ /* 0x000962000c1e1900 */
[----:B------:R-:W-:Y:S01]  /*0940*/  UIADD3 UR4, UPT, UPT, UR4, 0x4, URZ ;  /* 0x0000000404047890 */ /* 0x000fe2000fffe0ff */
[----:B--2---:R-:W0:Y:S08]  /*0950*/  F2F.F64.F32 R10, R25 ;  /* 0x00000019000a7310 */ /* 0x004e300000201800 */
[----:B---3--:R-:W1:Y:S01]  /*0960*/  F2F.F64.F32 R12, R12 ;  /* 0x0000000c000c7310 */ /* 0x008e620000201800 */
[----:B0-----:R-:W-:-:S02]  /*0970*/  DADD R16, R16, R10 ;  /* 0x0000000010107229 */ /* 0x001fc4000000000a */
[----:B------:R-:W-:-:S05]  /*0980*/  DFMA R14, R10, R10, R14 ;  /* 0x0000000a0a0e722b */ /* 0x000fca000000000e */
[----:B----4-:R-:W0:Y:S01]  /*0990*/  F2F.F64.F32 R8, R3 ;  /* 0x0000000300087310 */ /* 0x010e220000201800 */
[-C--:B-1----:R-:W-:Y:S02]  /*09a0*/  DFMA R10, R10, R12.reuse, R28 ;  /* 0x0000000c0a0a722b */ /* 0x082fe4000000001c */
[----:B------:R-:W-:Y:S02]  /*09b0*/  DADD R22, R22, R12 ;  /* 0x0000000016167229 */ /* 0x000fe4000000000c */
[----:B------:R-:W-:-:S03]  /*09c0*/  DFMA R12, R12, R12, R26 ;  /* 0x0000000c0c0c722b */ /* 0x000fc6000000001a */
[----:B-----5:R-:W1:Y:S08]  /*09d0*/  F2F.F64.F32 R26, R4 ;  /* 0x00000004001a7310 */ /* 0x020e700000201800 */
[----:B------:R-:W2:Y:S01]  /*09e0*/  F2F.F64.F32 R30, R20 ;  /* 0x00000014001e7310 */ /* 0x000ea20000201800 */
[----:B0-----:R-:W-:-:S07]  /*09f0*/  DADD R16, R16, R8 ;  /* 0x0000000010107229 */ /* 0x001fce0000000008 */
[----:B------:R-:W-:Y:S01]  /*0a00*/  F2F.F64.F32 R28, R19 ;  /* 0x00000013001c7310 */ /* 0x000fe20000201800 */
[----:B------:R-:W-:-:S07]  /*0a10*/  DFMA R14, R8, R8, R14 ;  /* 0x00000008080e722b */ /* 0x000fce000000000e */
[----:B------:R-:W0:Y:S01]  /*0a20*/  F2F.F64.F32 R18, R18 ;  /* 0x0000001200127310 */ /* 0x000e220000201800 */
[-C--:B-1----:R-:W-:Y:S02]  /*0a30*/  DFMA R10, R8, R26.reuse, R10 ;  /* 0x0000001a080a722b */ /* 0x082fe4000000000a */
[----:B------:R-:W-:Y:S02]  /*0a40*/  DADD R22, R22, R26 ;  /* 0x0000000016167229 */ /* 0x000fe4000000001a */
[----:B------:R-:W-:-:S03]  /*0a50*/  DFMA R12, R26, R26, R12 ;  /* 0x0000001a1a0c722b */ /* 0x000fc6000000000c */
[----:B------:R-:W1:Y:S01]  /*0a60*/  F2F.F64.F32 R26, R21 ;  /* 0x00000015001a7310 */ /* 0x000e620000201800 */
[----:B--2---:R-:W-:Y:S02]  /*0a70*/  DADD R16, R16, R30 ;  /* 0x0000000010107229 */ /* 0x004fe4000000001e */
[C---:B------:R-:W-:Y:S02]  /*0a80*/  DFMA R14, R30.reuse, R30, R14 ;  /* 0x0000001e1e0e722b */ /* 0x040fe4000000000e */
[-C--:B0-----:R-:W-:Y:S02]  /*0a90*/  DFMA R10, R30, R18.reuse, R10 ;  /* 0x000000121e0a722b */ /* 0x081fe4000000000a */
[----:B------:R-:W-:Y:S02]  /*0aa0*/  DADD R22, R22, R18 ;  /* 0x0000000016167229 */ /* 0x000fe40000000012 */
[----:B------:R-:W-:Y:S02]  /*0ab0*/  DFMA R12, R18, R18, R12 ;  /* 0x00000012120c722b */ /* 0x000fe4000000000c */
[----:B------:R-:W-:-:S02]  /*0ac0*/  DADD R16, R16, R28 ;  /* 0x0000000010107229 */ /* 0x000fc4000000001c */
[C---:B------:R-:W-:Y:S02]  /*0ad0*/  DFMA R14, R28.reuse, R28, R14 ;  /* 0x0000001c1c0e722b */ /* 0x040fe4000000000e */
[-C--:B-1----:R-:W-:Y:S02]  /*0ae0*/  DFMA R28, R28, R26.reuse, R10 ;  /* 0x0000001a1c1c722b */ /* 0x082fe4000000000a */
[----:B------:R-:W-:Y:S02]  /*0af0*/  DADD R22, R22, R26 ;  /* 0x0000000016167229 */ /* 0x000fe4000000001a */
[----:B------:R-:W-:-:S11]  /*0b00*/  DFMA R26, R26, R26, R12 ;  /* 0x0000001a1a1a722b */ /* 0x000fd6000000000c */
.L_x_3:
[----:B------:R-:W-:Y:S05]  /*0b10*/  BRA.U !UP1, `(.L_x_0) ;  /* 0x0000000109cc7547 */ /* 0x000fea000b800000 */
[----:B------:R-:W-:Y:S02]  /*0b20*/  UISETP.NE.AND UP0, UPT, UR5, 0x1, UPT ;  /* 0x000000010500788c */ /* 0x000fe4000bf05270 */
[----:B------:R-:W-:-:S04]  /*0b30*/  ULOP3.LUT UR6, UR7, 0x1, URZ, 0xc0, !UPT ;  /* 0x0000000107067892 */ /* 0x000fc8000f8ec0ff */
[----:B------:R-:W-:-:S03]  /*0b40*/  UISETP.NE.U32.AND UP1, UPT, UR6, 0x1, UPT ;  /* 0x000000010600788c */ /* 0x000fc6000bf25070 */
[----:B------:R-:W-:Y:S08]  /*0b50*/  BRA.U !UP0, `(.L_x_4) ;  /* 0x0000000108707547 */ /* 0x000ff0000b800000 */
[----:B------:R-:W0:Y:S01]  /*0b60*/  LDCU.64 UR10, c[0x0][0x380] ;  /* 0x00007000ff0a77ac */ /* 0x000e220008000a00 */
[----:B------:R-:W-:Y:S02]  /*0b70*/  IADD3 R3, P0, PT, R5, UR4, RZ ;  /* 0x0000000405037c10 */ /* 0x000fe4000ff1e0ff */
[----:B------:R-:W-:-:S03]  /*0b80*/  IADD3 R8, P1, PT, R6, UR4, RZ ;  /* 0x0000000406087c10 */ /* 0x000fc6000ff3e0ff */
[----:B------:R-:W-:Y:S02]  /*0b90*/  IMAD.X R4, RZ, RZ, R7, P0 ;  /* 0x000000ffff047224 */ /* 0x000fe400000e0607 */
[----:B------:R-:W-:Y:S01]  /*0ba0*/  IMAD.X R9, RZ, RZ, R24, P1 ;  /* 0x000000ffff097224 */ /* 0x000fe200008e0618 */
[C---:B0-----:R-:W-:Y:S02]  /*0bb0*/  LEA R20, P0, R3.reuse, UR10, 0x2 ;  /* 0x0000000a03147c11 */ /* 0x041fe4000f8010ff */
[C---:B------:R-:W-:Y:S02]  /*0bc0*/  LEA R30, P1, R8.reuse, UR10, 0x2 ;  /* 0x0000000a081e7c11 */ /* 0x040fe4000f8210ff */
[----:B------:R-:W-:Y:S02]  /*0bd0*/  LEA.HI.X R21, R3, UR11, R4, 0x2, P0 ;  /* 0x0000000b03157c11 */ /* 0x000fe400080f1404 */
[----:B------:R-:W-:-:S03]  /*0be0*/  LEA.HI.X R31, R8, UR11, R9, 0x2, P1 ;  /* 0x0000000b081f7c11 */ /* 0x000fc600088f1409 */
[----:B-1----:R-:W2:Y:S04]  /*0bf0*/  LDG.E R18, desc[UR8][R20.64] ;  /* 0x0000000814127981 */ /* 0x002ea8000c1e1900 */
[----:B------:R-:W3:Y:S04]  /*0c00*/  LDG.E R12, desc[UR8][R30.64] ;  /* 0x000000081e0c7981 */ /* 0x000ee8000c1e1900 */
[----:B------:R-:W4:Y:S04]  /*0c10*/  LDG.E R10, desc[UR8][R20.64+0x4] ;  /* 0x00000408140a7981 */ /* 0x000f28000c1e1900 */
[----:B------:R-:W5:Y:S01]  /*0c20*/  LDG.E R8, desc[UR8][R30.64+0x4] ;  /* 0x000004081e087981 */ /* 0x000f62000c1e1900 */
[----:B------:R-:W-:Y:S01]  /*0c30*/  UIADD3 UR4, UPT, UPT, UR4, 0x2, URZ ;  /* 0x0000000204047890 */ /* 0x000fe2000fffe0ff */
[----:B--2---:R-:W0:Y:S08]  /*0c40*/  F2F.F64.F32 R18, R18 ;  /* 0x0000001200127310 */ /* 0x004e300000201800 */
[----:B---3--:R-:W1:Y:S08]  /*0c50*/  F2F.F64.F32 R12, R12 ;  /* 0x0000000c000c7310 */ /* 0x008e700000201800 */
[----:B----4-:R-:W2:Y:S01]  /*0c60*/  F2F.F64.F32 R10, R10 ;  /* 0x0000000a000a7310 */ /* 0x010ea20000201800 */
[----:B0-----:R-:W-:-:S07]  /*0c70*/  DADD R16, R16, R18 ;  /* 0x0000000010107229 */ /* 0x001fce0000000012 */
[----:B-----5:R-:W0:Y:S01]  /*0c80*/  F2F.F64.F32 R8, R8 ;  /* 0x0000000800087310 */ /* 0x020e220000201800 */
[C---:B------:R-:W-:Y:S02]  /*0c90*/  DFMA R14, R18.reuse, R18, R14 ;  /* 0x00000012120e722b */ /* 0x040fe4000000000e */
[-C--:B-1----:R-:W-:Y:S02]  /*0ca0*/  DFMA R28, R18, R12.reuse, R28 ;  /* 0x0000000c121c722b */ /* 0x082fe4000000001c */
[----:B------:R-:W-:Y:S02]  /*0cb0*/  DADD R22, R22, R12 ;  /* 0x0000000016167229 */ /* 0x000fe4000000000c */
[----:B------:R-:W-:Y:S02]  /*0cc0*/  DFMA R26, R12, R12, R26 ;  /* 0x0000000c0c1a722b */ /* 0x000fe4000000001a */
[----:B--2---:R-:W-:Y:S02]  /*0cd0*/  DADD R16, R16, R10 ;  /* 0x0000000010107229 */ /* 0x004fe4000000000a */
[----:B------:R-:W-:-:S02]  /*0ce0*/  DFMA R14, R10, R10, R14 ;  /* 0x0000000a0a0e722b */ /* 0x000fc4000000000e */
[-C--:B0-----:R-:W-:Y:S02]  /*0cf0*/  DFMA R28, R10, R8.reuse, R28 ;  /* 0x000000080a1c722b */ /* 0x081fe4000000001c */
[----:B------:R-:W-:Y:S02]  /*0d00*/  DADD R22, R22, R8 ;  /* 0x0000000016167229 */ /* 0x000fe40000000008 */
[----:B------:R-:W-:-:S11]  /*0d10*/  DFMA R26, R8, R8, R26 ;  /* 0x00000008081a722b */ /* 0x000fd6000000001a */
.L_x_4:
[----:B------:R-:W-:Y:S05]  /*0d20*/  BRA.U UP1, `(.L_x_0) ;  /* 0x0000000101487547 */ /* 0x000fea000b800000 */
        /* <DEDUP_REMOVED lines=10> */
[----:B------:R-:W3:Y:S01]  /*0dd0*/  LDG.E R6, desc[UR8][R10.64] ;  /* 0x000000080a067981 */ /* 0x000ee2000c1e1900 */
[----:B--2---:R-:W0:Y:S08]  /*0de0*/  F2F.F64.F32 R4, R4 ;  /* 0x0000000400047310 */ /* 0x004e300000201800 */
[----:B---3--:R-:W1:Y:S01]  /*0df0*/  F2F.F64.F32 R6, R6 ;  /* 0x0000000600067310 */ /* 0x008e620000201800 */
[----:B0-----:R-:W-:-:S02]  /*0e00*/  DADD R16, R16, R4 ;  /* 0x0000000010107229 */ /* 0x001fc40000000004 */
[C---:B------:R-:W-:Y:S02]  /*0e10*/  DFMA R14, R4.reuse, R4, R14 ;  /* 0x00000004040e722b */ /* 0x040fe4000000000e */
[-C--:B-1----:R-:W-:Y:S02]  /*0e20*/  DFMA R28, R4, R6.reuse, R28 ;  /* 0x00000006041c722b */ /* 0x082fe4000000001c */
[----:B------:R-:W-:Y:S02]  /*0e30*/  DADD R22, R22, R6 ;  /* 0x0000000016167229 */ /* 0x000fe40000000006 */
[----:B------:R-:W-:-:S11]  /*0e40*/  DFMA R26, R6, R6, R26 ;  /* 0x00000006061a722b */ /* 0x000fd6000000001a */
.L_x_0:
[----:B------:R-:W0:Y:S01]  /*0e50*/  I2F.F64 R10, UR7 ;  /* 0x00000007000a7d12 */ /* 0x000e220008201c00 */
[----:B------:R-:W-:Y:S01]  /*0e60*/  DMUL R4, R16, R16 ;  /* 0x0000001010047228 */ /* 0x000fe20000000000 */
[----:B------:R-:W-:Y:S01]  /*0e70*/  BSSY.RECONVERGENT B0, `(.L_x_5) ;  /* 0x0000033000007945 */ /* 0x000fe20003800200 */
[C---:B------:R-:W-:Y:S02]  /*0e80*/  DMUL R6, R22.reuse, R22 ;  /* 0x0000001616067228 */ /* 0x040fe40000000000 */
[----:B------:R-:W-:-:S04]  /*0e90*/  DMUL R16, R22, R16 ;  /* 0x0000001016107228 */ /* 0x000fc80000000000 */
[C---:B0-----:R-:W-:Y:S02]  /*0ea0*/  DFMA R4, R10.reuse, R14, -R4 ;  /* 0x0000000e0a04722b */ /* 0x041fe40000000804 */
[C---:B------:R-:W-:Y:S02]  /*0eb0*/  DFMA R6, R10.reuse, R26, -R6 ;  /* 0x0000001a0a06722b */ /* 0x040fe40000000806 */
[----:B------:R-:W-:-:S06]  /*0ec0*/  DFMA R10, R10, R28, -R16 ;  /* 0x0000001c0a0a722b */ /* 0x000fcc0000000810 */
[----:B------:R-:W-:Y:S01]  /*0ed0*/  DMUL R4, R4, R6 ;  /* 0x0000000604047228 */ /* 0x000fe20000000000 */
[----:B------:R-:W-:-:S07]  /*0ee0*/  IMAD.MOV.U32 R7, RZ, RZ, 0x3f800000 ;  /* 0x3f800000ff077424 */ /* 0x000fce00078e00ff */
[----:B------:R-:W-:-:S14]  /*0ef0*/  DSETP.NEU.AND P0, PT, R4, RZ, PT ;  /* 0x000000ff0400722a */ /* 0x000fdc0003f0d000 */
[----:B------:R-:W-:Y:S05]  /*0f00*/  @!P0 BRA `(.L_x_6) ;  /* 0x0000000000a48947 */ /* 0x000fea0003800000 */
[----:B------:R-:W0:Y:S01]  /*0f10*/  MUFU.RSQ64H R9, R5 ;  /* 0x0000000500097308 */ /* 0x000e220000001c00 */
[----:B------:R-:W-:Y:S01]  /*0f20*/  VIADD R8, R5, 0xfcb00000 ;  /* 0xfcb0000005087836 */ /* 0x000fe20000000000 */
[----:B------:R-:W-:Y:S01]  /*0f30*/  BSSY.RECONVERGENT B1, `(.L_x_7) ;  /* 0x0000013000017945 */ /* 0x000fe20003800200 */
[----:B------:R-:W-:Y:S02]  /*0f40*/  IMAD.MOV.U32 R12, RZ, RZ, 0x0 ;  /* 0x00000000ff0c7424 */ /* 0x000fe400078e00ff */
[----:B------:R-:W-:Y:S01]  /*0f50*/  IMAD.MOV.U32 R13, RZ, RZ, 0x3fd80000 ;  /* 0x3fd80000ff0d7424 */ /* 0x000fe200078e00ff */
[----:B------:R-:W-:Y:S01]  /*0f60*/  ISETP.GE.U32.AND P0, PT, R8, 0x7ca00000, PT ;  /* 0x7ca000000800780c */ /* 0x000fe20003f06070 */
[----:B0-----:R-:W-:-:S08]  /*0f70*/  DMUL R6, R8, R8 ;  /* 0x0000000808067228 */ /* 0x001fd00000000000 */
[----:B------:R-:W-:-:S08]  /*0f80*/  DFMA R6, R4, -R6, 1 ;  /* 0x3ff000000406742b */ /* 0x000fd00000000806 */
[----:B------:R-:W-:Y:S02]  /*0f90*/  DFMA R12, R6, R12, 0.5 ;  /* 0x3fe00000060c742b */ /* 0x000fe4000000000c */
[----:B------:R-:W-:-:S08]  /*0fa0*/  DMUL R6, R8, R6 ;  /* 0x0000000608067228 */ /* 0x000fd00000000000 */
[----:B------:R-:W-:-:S08]  /*0fb0*/  DFMA R14, R12, R6, R8 ;  /* 0x000000060c0e722b */ /* 0x000fd00000000008 */
[----:B------:R-:W-:Y:S02]  /*0fc0*/  DMUL R16, R4, R14 ;  /* 0x0000000e04107228 */ /* 0x000fe40000000000 */
[----:B------:R-:W-:Y:S02]  /*0fd0*/  VIADD R13, R15, 0xfff00000 ;  /* 0xfff000000f0d7836 */ /* 0x000fe40000000000 */
[----:B------:R-:W-:-:S04]  /*0fe0*/  IMAD.MOV.U32 R12, RZ, RZ, R14 ;  /* 0x000000ffff0c7224 */ /* 0x000fc800078e000e */
[----:B------:R-:W-:-:S08]  /*0ff0*/  DFMA R18, R16, -R16, R4 ;  /* 0x800000101012722b */ /* 0x000fd00000000004 */
[----:B------:R-:W-:Y:S01]  /*1000*/  DFMA R6, R18, R12, R16 ;  /* 0x0000000c1206722b */ /* 0x000fe20000000010 */
[----:B------:R-:W-:Y:S10]  /*1010*/  @!P0 BRA `(.L_x_8) ;  /* 0x0000000000108947 */ /* 0x000ff40003800000 */
[----:B------:R-:W-:-:S07]  /*1020*/  MOV R6, 0x1040 ;  /* 0x0000104000067802 */ /* 0x000fce0000000f00 */
[----:B-1----:R-:W-:Y:S05]  /*1030*/  CALL.REL.NOINC `($__internal_1_$__cuda_sm20_dsqrt_rn_f64_mediumpath_v1) ;  /* 0x0000000400e87944 */ /* 0x002fea0003c00000 */
[----:B------:R-:W-:Y:S02]  /*1040*/  IMAD.MOV.U32 R6, RZ, RZ, R4 ;  /* 0x000000ffff067224 */ /* 0x000fe400078e0004 */
[----:B------:R-:W-:-:S07]  /*1050*/  IMAD.MOV.U32 R7, RZ, RZ, R5 ;  /* 0x000000ffff077224 */ /* 0x000fce00078e0005 */
.L_x_8:
[----:B-1----:R-:W-:Y:S05]  /*1060*/  BSYNC.RECONVERGENT B1 ;  /* 0x0000000000017941 */ /* 0x002fea0003800200 */
.L_x_7:
[----:B------:R-:W0:Y:S01]  /*1070*/  MUFU.RCP64H R5, R7 ;  /* 0x0000000700057308 */ /* 0x000e220000001800 */
[----:B------:R-:W-:Y:S01]  /*1080*/  IMAD.MOV.U32 R4, RZ, RZ, 0x1 ;  /* 0x00000001ff047424 */ /* 0x000fe200078e00ff */
[----:B------:R-:W-:Y:S01]  /*1090*/  FSETP.GEU.AND P1, PT, |R11|, 6.5827683646048100446e-37, PT ;  /* 0x036000000b00780b */ /* 0x000fe20003f2e200 */
[----:B------:R-:W-:Y:S04]  /*10a0*/  BSSY.RECONVERGENT B1, `(.L_x_9) ;  /* 0x000000e000017945 */ /* 0x000fe80003800200 */
[----:B0-----:R-:W-:-:S08]  /*10b0*/  DFMA R8, R4, -R6, 1 ;  /* 0x3ff000000408742b */ /* 0x001fd00000000806 */
[----:B------:R-:W-:-:S08]  /*10c0*/  DFMA R8, R8, R8, R8 ;  /* 0x000000080808722b */ /* 0x000fd00000000008 */
[----:B------:R-:W-:-:S08]  /*10d0*/  DFMA R8, R4, R8, R4 ;  /* 0x000000080408722b */ /* 0x000fd00000000004 */
[----:B------:R-:W-:-:S08]  /*10e0*/  DFMA R4, R8, -R6, 1 ;  /* 0x3ff000000804742b */ /* 0x000fd00000000806 */
[----:B------:R-:W-:-:S08]  /*10f0*/  DFMA R4, R8, R4, R8 ;  /* 0x000000040804722b */ /* 0x000fd00000000008 */
[----:B------:R-:W-:-:S08]  /*1100*/  DMUL R8, R10, R4 ;  /* 0x000000040a087228 */ /* 0x000fd00000000000 */
[----:B------:R-:W-:-:S08]  /*1110*/  DFMA R12, R8, -R6, R10 ;  /* 0x80000006080c722b */ /* 0x000fd0000000000a */
[----:B------:R-:W-:-:S10]  /*1120*/  DFMA R4, R4, R12, R8 ;  /* 0x0000000c0404722b */ /* 0x000fd40000000008 */
[----:B------:R-:W-:-:S05]  /*1130*/  FFMA R3, RZ, R7, R5 ;  /* 0x00000007ff037223 */ /* 0x000fca0000000005 */
[----:B------:R-:W-:-:S13]  /*1140*/  FSETP.GT.AND P0, PT, |R3|, 1.469367938527859385e-39, PT ;  /* 0x001000000300780b */ /* 0x000fda0003f04200 */
[----:B------:R-:W-:Y:S05]  /*1150*/  @P0 BRA P1, `(.L_x_10) ;  /* 0x0000000000080947 */ /* 0x000fea0000800000 */
[----:B------:R-:W-:-:S07]  /*1160*/  MOV R12, 0x1180 ;  /* 0x00001180000c7802 */ /* 0x000fce0000000f00 */
[----:B------:R-:W-:Y:S05]  /*1170*/  CALL.REL.NOINC `($__internal_0_$__cuda_sm20_div_rn_f64_full) ;  /* 0x0000000000247944 */ /* 0x000fea0003c00000 */
.L_x_10:
[----:B------:R-:W-:Y:S05]  /*1180*/  BSYNC.RECONVERGENT B1 ;  /* 0x0000000000017941 */ /* 0x000fea0003800200 */
.L_x_9:
[----:B------:R0:W2:Y:S02]  /*1190*/  F2F.F32.F64 R7, R4 ;  /* 0x0000000400077310 */ /* 0x0000a40000301000 */
.L_x_6:
[----:B-1----:R-:W-:Y:S05]  /*11a0*/  BSYNC.RECONVERGENT B0 ;  /* 0x0000000000007941 */ /* 0x002fea0003800200 */
.L_x_5:
[----:B0-----:R-:W0:Y:S01]  /*11b0*/  LDC.64 R4, c[0x0][0x388] ;  /* 0x0000e200ff047b82 */ /* 0x001e220000000a00 */
[----:B------:R-:W1:Y:S02]  /*11c0*/  LDCU UR4, c[0x0][0x390] ;  /* 0x00007200ff0477ac */ /* 0x000e640008000800 */
[----:B-1----:R-:W-:-:S04]  /*11d0*/  IMAD R3, R0, UR4, R2 ;  /* 0x0000000400037c24 */ /* 0x002fc8000f8e0202 */
[----:B0-----:R-:W-:-:S05]  /*11e0*/  IMAD.WIDE.U32 R2, R3, 0x4, R4 ;  /* 0x0000000403027825 */ /* 0x001fca00078e0004 */
[----:B--2---:R-:W-:Y:S01]  /*11f0*/  STG.E desc[UR8][R2.64], R7 ;  /* 0x0000000702007986 */ /* 0x004fe2000c101908 */
[----:B------:R-:W-:Y:S05]  /*1200*/  EXIT ;  /* 0x000000000000794d */ /* 0x000fea0003800000 */
        .weak           $__internal_0_$__cuda_sm20_div_rn_f64_full
        .type           $__internal_0_$__cuda_sm20_div_rn_f64_full,@function
        .size           $__internal_0_$__cuda_sm20_div_rn_f64_full,($__internal_1_$__cuda_sm20_dsqrt_rn_f64_mediumpath_v1 - $__internal_0_$__cuda_sm20_div_rn_f64_full)
$__internal_0_$__cuda_sm20_div_rn_f64_full:
[C---:B------:R-:W-:Y:S01]  /*1210*/  FSETP.GEU.AND P0, PT, |R7|.reuse, 1.469367938527859385e-39, PT ;  /* 0x001000000700780b */ /* 0x040fe20003f0e200 */
[----:B------:R-:W-:Y:S01]  /*1220*/  IMAD.MOV.U32 R16, RZ, RZ, 0x1 ;  /* 0x00000001ff107424 */ /* 0x000fe200078e00ff */
[----:B------:R-:W-:Y:S01]  /*1230*/  LOP3.LUT R4, R7, 0x800fffff, RZ, 0xc0, !PT ;  /* 0x800fffff07047812 */ /* 0x000fe200078ec0ff */
[----:B------:R-:W-:Y:S01]  /*1240*/  IMAD.MOV.U32 R13, RZ, RZ, 0x1ca00000 ;  /* 0x1ca00000ff0d7424 */ /* 0x000fe200078e00ff */
[C---:B------:R-:W-:Y:S01]  /*1250*/  FSETP.GEU.AND P2, PT, |R11|.reuse, 1.469367938527859385e-39, PT ;  /* 0x001000000b00780b */ /* 0x040fe20003f4e200 */
[----:B------:R-:W-:Y:S01]  /*1260*/  BSSY.RECONVERGENT B2, `(.L_x_11) ;  /* 0x0000053000027945 */ /* 0x000fe20003800200 */
[----:B------:R-:W-:Y:S01]  /*1270*/  LOP3.LUT R5, R4, 0x3ff00000, RZ, 0xfc, !PT ;  /* 0x3ff0000004057812 */ /* 0x000fe200078efcff */
[----:B------:R-:W-:Y:S01]  /*1280*/  IMAD.MOV.U32 R4, RZ, RZ, R6 ;  /* 0x000000ffff047224 */ /* 0x000fe200078e0006 */
[----:B------:R-:W-:Y:S02]  /*1290*/  LOP3.LUT R3, R11, 0x7ff00000, RZ, 0xc0, !PT ;  /* 0x7ff000000b037812 */ /* 0x000fe400078ec0ff */
[----:B------:R-:W-:-:S03]  /*12a0*/  LOP3.LUT R14, R7, 0x7ff00000, RZ, 0xc0, !PT ;  /* 0x7ff00000070e7812 */ /* 0x000fc600078ec0ff */
[----:B------:R-:W-:Y:S01]  /*12b0*/  @!P0 DMUL R4, R6, 8.98846567431157953865e+307 ;  /* 0x7fe0000006048828 */ /* 0x000fe20000000000 */
[----:B------:R-:W-:-:S03]  /*12c0*/  ISETP.GE.U32.AND P1, PT, R3, R14, PT ;  /* 0x0000000e0300720c */ /* 0x000fc60003f26070 */
[----:B------:R-:W-:Y:S02]  /*12d0*/  @!P2 LOP3.LUT R18, R7, 0x7ff00000, RZ, 0xc0, !PT ;  /* 0x7ff000000712a812 */ /* 0x000fe400078ec0ff */
[----:B------:R-:W0:Y:S02]  /*12e0*/  MUFU.RCP64H R17, R5 ;  /* 0x0000000500117308 */ /* 0x000e240000001800 */
[----:B------:R-:W-:Y:S01]  /*12f0*/  @!P2 ISETP.GE.U32.AND P3, PT, R3, R18, PT ;  /* 0x000000120300a20c */ /* 0x000fe20003f66070 */
[----:B------:R-:W-:-:S03]  /*1300*/  @!P2 IMAD.MOV.U32 R18, RZ, RZ, RZ ;  /* 0x000000ffff12a224 */ /* 0x000fc600078e00ff */
[----:B------:R-:W-:-:S04]  /*1310*/  @!P2 SEL R15, R13, 0x63400000, !P3 ;  /* 0x634000000d0fa807 */ /* 0x000fc80005800000 */
[----:B------:R-:W-:-:S04]  /*1320*/  @!P2 LOP3.LUT R15, R15, 0x80000000, R11, 0xf8, !PT ;  /* 0x800000000f0fa812 */ /* 0x000fc800078ef80b */
[----:B------:R-:W-:Y:S01]  /*1330*/  @!P2 LOP3.LUT R19, R15, 0x100000, RZ, 0xfc, !PT ;  /* 0x001000000f13a812 */ /* 0x000fe200078efcff */
[----:B0-----:R-:W-:-:S08]  /*1340*/  DFMA R8, R16, -R4, 1 ;  /* 0x3ff000001008742b */ /* 0x001fd00000000804 */
[----:B------:R-:W-:-:S08]  /*1350*/  DFMA R8, R8, R8, R8 ;  /* 0x000000080808722b */ /* 0x000fd00000000008 */
[----:B------:R-:W-:Y:S01]  /*1360*/  DFMA R16, R16, R8, R16 ;  /* 0x000000081010722b */ /* 0x000fe20000000010 */
[----:B------:R-:W-:Y:S01]  /*1370*/  SEL R9, R13, 0x63400000, !P1 ;  /* 0x634000000d097807 */ /* 0x000fe20004800000 */
[----:B------:R-:W-:-:S03]  /*1380*/  IMAD.MOV.U32 R8, RZ, RZ, R10 ;  /* 0x000000ffff087224 */ /* 0x000fc600078e000a */
[----:B------:R-:W-:-:S03]  /*1390*/  LOP3.LUT R9, R9, 0x800fffff, R11, 0xf8, !PT ;  /* 0x800fffff09097812 */ /* 0x000fc600078ef80b */
[----:B------:R-:W-:-:S03]  /*13a0*/  DFMA R20, R16, -R4, 1 ;  /* 0x3ff000001014742b */ /* 0x000fc60000000804 */
[----:B------:R-:W-:-:S05]  /*13b0*/  @!P2 DFMA R8, R8, 2, -R18 ;  /* 0x400000000808a82b */ /* 0x000fca0000000812 */
[----:B------:R-:W-:Y:S01]  /*13c0*/  DFMA R16, R16, R20, R16 ;  /* 0x000000141010722b */ /* 0x000fe20000000010 */
[----:B------:R-:W-:Y:S02]  /*13d0*/  IMAD.MOV.U32 R21, RZ, RZ, R3 ;  /* 0x000000ffff157224 */ /* 0x000fe400078e0003 */
[----:B------:R-:W-:Y:S01]  /*13e0*/  IMAD.MOV.U32 R20, RZ, RZ, R14 ;  /* 0x000000ffff147224 */ /* 0x000fe200078e000e */
[----:B------:R-:W-:Y:S02]  /*13f0*/  @!P0 LOP3.LUT R20, R5, 0x7ff00000, RZ, 0xc0, !PT ;  /* 0x7ff0000005148812 */ /* 0x000fe400078ec0ff */
[----:B------:R-:W-:Y:S02]  /*1400*/  @!P2 LOP3.LUT R21, R9, 0x7ff00000, RZ, 0xc0, !PT ;  /* 0x7ff000000915a812 */ /* 0x000fe400078ec0ff */
[----:B------:R-:W-:Y:S01]  /*1410*/  DMUL R18, R16, R8 ;  /* 0x0000000810127228 */ /* 0x000fe20000000000 */
[----:B------:R-:W-:Y:S02]  /*1420*/  VIADD R23, R20, 0xffffffff ;  /* 0xffffffff14177836 */ /* 0x000fe40000000000 */
[----:B------:R-:W-:-:S05]  /*1430*/  VIADD R22, R21, 0xffffffff ;  /* 0xffffffff15167836 */ /* 0x000fca0000000000 */
[----:B------:R-:W-:Y:S01]  /*1440*/  DFMA R14, R18, -R4, R8 ;  /* 0x80000004120e722b */ /* 0x000fe20000000008 */
[----:B------:R-:W-:-:S04]  /*1450*/  ISETP.GT.U32.AND P0, PT, R22, 0x7feffffe, PT ;  /* 0x7feffffe1600780c */ /* 0x000fc80003f04070 */
[----:B------:R-:W-:-:S03]  /*1460*/  ISETP.GT.U32.OR P0, PT, R23, 0x7feffffe, P0 ;  /* 0x7feffffe1700780c */ /* 0x000fc60000704470 */
[----:B------:R-:W-:-:S10]  /*1470*/  DFMA R14, R16, R14, R18 ;  /* 0x0000000e100e722b */ /* 0x000fd40000000012 */
[----:B------:R-:W-:Y:S05]  /*1480*/  @P0 BRA `(.L_x_12) ;  /* 0x00000000006c0947 */ /* 0x000fea0003800000 */
[----:B------:R-:W-:-:S04]  /*1490*/  LOP3.LUT R16, R7, 0x7ff00000, RZ, 0xc0, !PT ;  /* 0x7ff0000007107812 */ /* 0x000fc800078ec0ff */
[CC--:B------:R-:W-:Y:S02]  /*14a0*/  VIADDMNMX R10, R3.reuse, -R16.reuse, 0xb9600000, !PT ;  /* 0xb9600000030a7446 */ /* 0x0c0fe40007800910 */
[----:B------:R-:W-:Y:S02]  /*14b0*/  ISETP.GE.U32.AND P0, PT, R3, R16, PT ;  /* 0x000000100300720c */ /* 0x000fe40003f06070 */
[----:B------:R-:W-:Y:S02]  /*14c0*/  VIMNMX R10, PT, PT, R10, 0x46a00000, PT ;  /* 0x46a000000a0a7848 */ /* 0x000fe40003fe0100 */
[----:B------:R-:W-:-:S05]  /*14d0*/  SEL R3, R13, 0x63400000, !P0 ;  /* 0x634000000d037807 */ /* 0x000fca0004000000 */
[----:B------:R-:W-:Y:S02]  /*14e0*/  IMAD.IADD R3, R10, 0x1, -R3 ;  /* 0x000000010a037824 */ /* 0x000fe400078e0a03 */
[----:B------:R-:W-:Y:S02]  /*14f0*/  IMAD.MOV.U32 R10, RZ, RZ, RZ ;  /* 0x000000ffff0a7224 */ /* 0x000fe400078e00ff */
[----:B------:R-:W-:-:S06]  /*1500*/  VIADD R11, R3, 0x7fe00000 ;  /* 0x7fe00000030b7836 */ /* 0x000fcc0000000000 */
[----:B------:R-:W-:-:S10]  /*1510*/  DMUL R16, R14, R10 ;  /* 0x0000000a0e107228 */ /* 0x000fd40000000000 */
[----:B------:R-:W-:-:S13]  /*1520*/  FSETP.GTU.AND P0, PT, |R17|, 1.469367938527859385e-39, PT ;  /* 0x001000001100780b */ /* 0x000fda0003f0c200 */
[----:B------:R-:W-:Y:S05]  /*1530*/  @P0 BRA `(.L_x_13) ;  /* 0x0000000000940947 */ /* 0x000fea0003800000 */
[----:B------:R-:W-:Y:S01]  /*1540*/  DFMA R4, R14, -R4, R8 ;  /* 0x800000040e04722b */ /* 0x000fe20000000008 */
[----:B------:R-:W-:-:S09]  /*1550*/  IMAD.MOV.U32 R10, RZ, RZ, RZ ;  /* 0x000000ffff0a7224 */ /* 0x000fd200078e00ff */
[C---:B------:R-:W-:Y:S02]  /*1560*/  FSETP.NEU.AND P0, PT, R5.reuse, RZ, PT ;  /* 0x000000ff0500720b */ /* 0x040fe40003f0d000 */
[----:B------:R-:W-:-:S04]  /*1570*/  LOP3.LUT R7, R5, 0x80000000, R7, 0x48, !PT ;  /* 0x8000000005077812 */ /* 0x000fc800078e4807 */
[----:B------:R-:W-:-:S07]  /*1580*/  LOP3.LUT R11, R7, R11, RZ, 0xfc, !PT ;  /* 0x0000000b070b7212 */ /* 0x000fce00078efcff */
[----:B------:R-:W-:Y:S05]  /*1590*/  @!P0 BRA `(.L_x_13) ;  /* 0x00000000007c8947 */ /* 0x000fea0003800000 */
[----:B------:R-:W-:Y:S01]  /*15a0*/  IMAD.MOV R5, RZ, RZ, -R3 ;  /* 0x000000ffff057224 */ /* 0x000fe200078e0a03 */
[----:B------:R-:W-:Y:S01]  /*15b0*/  DMUL.RP R10, R14, R10 ;  /* 0x0000000a0e0a7228 */ /* 0x000fe20000008000 */
[----:B------:R-:W-:Y:S01]  /*15c0*/  IMAD.MOV.U32 R4, RZ, RZ, RZ ;  /* 0x000000ffff047224 */ /* 0x000fe200078e00ff */
[----:B------:R-:W-:-:S05]  /*15d0*/  IADD3 R3, PT, PT, -R3, -0x43300000, RZ ;  /* 0xbcd0000003037810 */ /* 0x000fca0007ffe1ff */
[----:B------:R-:W-:-:S03]  /*15e0*/  DFMA R4, R16, -R4, R14 ;  /* 0x800000041004722b */ /* 0x000fc6000000000e */
[----:B------:R-:W-:-:S07]  /*15f0*/  LOP3.LUT R7, R11, R7, RZ, 0x3c, !PT ;  /* 0x000000070b077212 */ /* 0x000fce00078e3cff */
[----:B------:R-:W-:-:S04]  /*1600*/  FSETP.NEU.AND P0, PT, |R5|, R3, PT ;  /* 0x000000030500720b */ /* 0x000fc80003f0d200 */
[----:B------:R-:W-:Y:S02]  /*1610*/  FSEL R16, R10, R16, !P0 ;  /* 0x000000100a107208 */ /* 0x000fe40004000000 */
[----:B------:R-:W-:Y:S01]  /*1620*/  FSEL R17, R7, R17, !P0 ;  /* 0x0000001107117208 */ /* 0x000fe20004000000 */
[----:B------:R-:W-:Y:S06]  /*1630*/  BRA `(.L_x_13) ;  /* 0x0000000000547947 */ /* 0x000fec0003800000 */
.L_x_12:
[----:B------:R-:W-:-:S14]  /*1640*/  DSETP.NAN.AND P0, PT, R10, R10, PT ;  /* 0x0000000a0a00722a */ /* 0x000fdc0003f08000 */
[----:B------:R-:W-:Y:S05]  /*1650*/  @P0 BRA `(.L_x_14) ;  /* 0x0000000000440947 */ /* 0x000fea0003800000 */
[----:B------:R-:W-:-:S14]  /*1660*/  DSETP.NAN.AND P0, PT, R6, R6, PT ;  /* 0x000000060600722a */ /* 0x000fdc0003f08000 */
[----:B------:R-:W-:Y:S05]  /*1670*/  @P0 BRA `(.L_x_15) ;  /* 0x0000000000300947 */ /* 0x000fea0003800000 */
[----:B------:R-:W-:Y:S01]  /*1680*/  ISETP.NE.AND P0, PT, R21, R20, PT ;  /* 0x000000141500720c */ /* 0x000fe20003f05270 */
[----:B------:R-:W-:Y:S02]  /*1690*/  IMAD.MOV.U32 R16, RZ, RZ, 0x0 ;  /* 0x00000000ff107424 */ /* 0x000fe400078e00ff */
[----:B------:R-:W-:-:S10]  /*16a0*/  IMAD.MOV.U32 R17, RZ, RZ, -0x80000 ;  /* 0xfff80000ff117424 */ /* 0x000fd400078e00ff */
[----:B------:R-:W-:Y:S05]  /*16b0*/  @!P0 BRA `(.L_x_13) ;  /* 0x0000000000348947 */ /* 0x000fea0003800000 */
[----:B------:R-:W-:Y:S02]  /*16c0*/  ISETP.NE.AND P0, PT, R21, 0x7ff00000, PT ;  /* 0x7ff000001500780c */ /* 0x000fe40003f05270 */
[----:B------:R-:W-:Y:S02]  /*16d0*/  LOP3.LUT R17, R11, 0x80000000, R7, 0x48, !PT ;  /* 0x800000000b117812 */ /* 0x000fe400078e4807 */
[----:B------:R-:W-:-:S13]  /*16e0*/  ISETP.EQ.OR P0, PT, R20, RZ, !P0 ;  /* 0x000000ff1400720c */ /* 0x000fda0004702670 */
[----:B------:R-:W-:Y:S01]  /*16f0*/  @P0 LOP3.LUT R3, R17, 0x7ff00000, RZ, 0xfc, !PT ;  /* 0x7ff0000011030812 */ /* 0x000fe200078efcff */
[----:B------:R-:W-:Y:S02]  /*1700*/  @!P0 IMAD.MOV.U32 R16, RZ, RZ, RZ ;  /* 0x000000ffff108224 */ /* 0x000fe400078e00ff */
[----:B------:R-:W-:Y:S02]  /*1710*/  @P0 IMAD.MOV.U32 R16, RZ, RZ, RZ ;  /* 0x000000ffff100224 */ /* 0x000fe400078e00ff */
[----:B------:R-:W-:Y:S01]  /*1720*/  @P0 IMAD.MOV.U32 R17, RZ, RZ, R3 ;  /* 0x000000ffff110224 */ /* 0x000fe200078e0003 */
[----:B------:R-:W-:Y:S06]  /*1730*/  BRA `(.L_x_13) ;  /* 0x0000000000147947 */ /* 0x000fec0003800000 */
.L_x_15:
[----:B------:R-:W-:Y:S01]  /*1740*/  LOP3.LUT R17, R7, 0x80000, RZ, 0xfc, !PT ;  /* 0x0008000007117812 */ /* 0x000fe200078efcff */
[----:B------:R-:W-:Y:S01]  /*1750*/  IMAD.MOV.U32 R16, RZ, RZ, R6 ;  /* 0x000000ffff107224 */ /* 0x000fe200078e0006 */
[----:B------:R-:W-:Y:S06]  /*1760*/  BRA `(.L_x_13) ;  /* 0x0000000000087947 */ /* 0x000fec0003800000 */
.L_x_14:
[----:B------:R-:W-:Y:S01]  /*1770*/  LOP3.LUT R17, R11, 0x80000, RZ, 0xfc, !PT ;  /* 0x000800000b117812 */ /* 0x000fe200078efcff */
[----:B------:R-:W-:-:S07]  /*1780*/  IMAD.MOV.U32 R16, RZ, RZ, R10 ;  /* 0x000000ffff107224 */ /* 0x000fce00078e000a */
.L_x_13:
[----:B------:R-:W-:Y:S05]  /*1790*/  BSYNC.RECONVERGENT B2 ;  /* 0x0000000000027941 */ /* 0x000fea0003800200 */
.L_x_11:
[----:B------:R-:W-:Y:S02]  /*17a0*/  IMAD.MOV.U32 R13, RZ, RZ, 0x0 ;  /* 0x00000000ff0d7424 */ /* 0x000fe400078e00ff */
[----:B------:R-:W-:Y:S02]  /*17b0*/  IMAD.MOV.U32 R4, RZ, RZ, R16 ;  /* 0x000000ffff047224 */ /* 0x000fe400078e0010 */
[----:B------:R-:W-:Y:S01]  /*17c0*/  IMAD.MOV.U32 R5, RZ, RZ, R17 ;  /* 0x000000ffff057224 */ /* 0x000fe200078e0011 */
[----:B------:R-:W-:Y:S06]  /*17d0*/  RET.REL.NODEC R12 `(_Z18correlation_kernelPfS_ii) ;  /* 0xffffffe80c087950 */ /* 0x000fec0003c3ffff */
        .weak           $__internal_1_$__cuda_sm20_dsqrt_rn_f64_mediumpath_v1
        .type           $__internal_1_$__cuda_sm20_dsqrt_rn_f64_mediumpath_v1,@function
        .size           $__internal_1_$__cuda_sm20_dsqrt_rn_f64_mediumpath_v1,(.L_x_22 - $__internal_1_$__cuda_sm20_dsqrt_rn_f64_mediumpath_v1)
$__internal_1_$__cuda_sm20_dsqrt_rn_f64_mediumpath_v1:
[----:B------:R-:W-:Y:S01]  /*17e0*/  ISETP.GE.U32.AND P0, PT, R8, -0x3400000, PT ;  /* 0xfcc000000800780c */ /* 0x000fe20003f06070 */
[----:B------:R-:W-:Y:S01]  /*17f0*/  BSSY.RECONVERGENT B2, `(.L_x_16) ;  /* 0x0000028000027945 */ /* 0x000fe20003800200 */
[----:B------:R-:W-:Y:S02]  /*1800*/  IMAD.MOV.U32 R8, RZ, RZ, R4 ;  /* 0x000000ffff087224 */ /* 0x000fe400078e0004 */
[----:B------:R-:W-:Y:S02]  /*1810*/  IMAD.MOV.U32 R9, RZ, RZ, R5 ;  /* 0x000000ffff097224 */ /* 0x000fe400078e0005 */
[----:B------:R-:W-:Y:S02]  /*1820*/  IMAD.MOV.U32 R12, RZ, RZ, R14 ;  /* 0x000000ffff0c7224 */ /* 0x000fe400078e000e */
[----:B------:R-:W-:Y:S02]  /*1830*/  IMAD.MOV.U32 R4, RZ, RZ, R18 ;  /* 0x000000ffff047224 */ /* 0x000fe400078e0012 */
[----:B------:R-:W-:-:S03]  /*1840*/  IMAD.MOV.U32 R5, RZ, RZ, R19 ;  /* 0x000000ffff057224 */ /* 0x000fc600078e0013 */
[----:B------:R-:W-:Y:S05]  /*1850*/  @!P0 BRA `(.L_x_17) ;  /* 0x0000000000208947 */ /* 0x000fea0003800000 */
[----:B------:R-:W-:-:S10]  /*1860*/  DFMA.RM R4, R4, R12, R16 ;  /* 0x0000000c0404722b */ /* 0x000fd40000004010 */
[----:B------:R-:W-:-:S05]  /*1870*/  IADD3 R12, P0, PT, R4, 0x1, RZ ;  /* 0x00000001040c7810 */ /* 0x000fca0007f1e0ff */
[----:B------:R-:W-:-:S06]  /*1880*/  IMAD.X R13, RZ, RZ, R5, P0 ;  /* 0x000000ffff0d7224 */ /* 0x000fcc00000e0605 */
[----:B------:R-:W-:-:S08]  /*1890*/  DFMA.RP R8, -R4, R12, R8 ;  /* 0x0000000c0408722b */ /* 0x000fd00000008108 */
[----:B------:R-:W-:-:S06]  /*18a0*/  DSETP.GT.AND P0, PT, R8, RZ, PT ;  /* 0x000000ff0800722a */ /* 0x000fcc0003f04000 */
[----:B------:R-:W-:Y:S02]  /*18b0*/  FSEL R4, R12, R4, P0 ;  /* 0x000000040c047208 */ /* 0x000fe40000000000 */
[----:B------:R-:W-:Y:S01]  /*18c0*/  FSEL R5, R13, R5, P0 ;  /* 0x000000050d057208 */ /* 0x000fe20000000000 */
[----:B------:R-:W-:Y:S06]  /*18d0*/  BRA `(.L_x_18) ;  /* 0x0000000000647947 */ /* 0x000fec0003800000 */
.L_x_17:
[----:B------:R-:W-:-:S14]  /*18e0*/  DSETP.NE.AND P0, PT, R8, RZ, PT ;  /* 0x000000ff0800722a */ /* 0x000fdc0003f05000 */
[----:B------:R-:W-:Y:S05]  /*18f0*/  @!P0 BRA `(.L_x_19) ;  /* 0x0000000000588947 */ /* 0x000fea0003800000 */
[----:B------:R-:W-:-:S13]  /*1900*/  ISETP.GE.AND P0, PT, R9, RZ, PT ;  /* 0x000000ff0900720c */ /* 0x000fda0003f06270 */
[----:B------:R-:W-:Y:S02]  /*1910*/  @!P0 IMAD.MOV.U32 R4, RZ, RZ, 0x0 ;  /* 0x00000000ff048424 */ /* 0x000fe400078e00ff */
[----:B------:R-:W-:Y:S01]  /*1920*/  @!P0 IMAD.MOV.U32 R5, RZ, RZ, -0x80000 ;  /* 0xfff80000ff058424 */ /* 0x000fe200078e00ff */
[----:B------:R-:W-:Y:S06]  /*1930*/  @!P0 BRA `(.L_x_18) ;  /* 0x00000000004c8947 */ /* 0x000fec0003800000 */
[----:B------:R-:W-:-:S13]  /*1940*/  ISETP.GT.AND P0, PT, R9, 0x7fefffff, PT ;  /* 0x7fefffff0900780c */ /* 0x000fda0003f04270 */
[----:B------:R-:W-:Y:S05]  /*1950*/  @P0 BRA `(.L_x_19) ;  /* 0x0000000000400947 */ /* 0x000fea0003800000 */
[----:B------:R-:W-:Y:S01]  /*1960*/  DMUL R4, R8, 8.11296384146066816958e+31 ;  /* 0x4690000008047828 */ /* 0x000fe20000000000 */
[----:B------:R-:W-:Y:S02]  /*1970*/  IMAD.MOV.U32 R14, RZ, RZ, 0x0 ;  /* 0x00000000ff0e7424 */ /* 0x000fe400078e00ff */
[----:B------:R-:W-:Y:S02]  /*1980*/  IMAD.MOV.U32 R8, RZ, RZ, RZ ;  /* 0x000000ffff087224 */ /* 0x000fe400078e00ff */
[----:B------:R-:W-:Y:S01]  /*1990*/  IMAD.MOV.U32 R15, RZ, RZ, 0x3fd80000 ;  /* 0x3fd80000ff0f7424 */ /* 0x000fe200078e00ff */
[----:B------:R-:W0:Y:S03]  /*19a0*/  MUFU.RSQ64H R9, R5 ;  /* 0x0000000500097308 */ /* 0x000e260000001c00 */
[----:B0-----:R-:W-:-:S08]  /*19b0*/  DMUL R12, R8, R8 ;  /* 0x00000008080c7228 */ /* 0x001fd00000000000 */
[----:B------:R-:W-:-:S08]  /*19c0*/  DFMA R12, R4, -R12, 1 ;  /* 0x3ff00000040c742b */ /* 0x000fd0000000080c */
[----:B------:R-:W-:Y:S02]  /*19d0*/  DFMA R14, R12, R14, 0.5 ;  /* 0x3fe000000c0e742b */ /* 0x000fe4000000000e */
[----:B------:R-:W-:-:S08]  /*19e0*/  DMUL R12, R8, R12 ;  /* 0x0000000c080c7228 */ /* 0x000fd00000000000 */
[----:B------:R-:W-:-:S08]  /*19f0*/  DFMA R12, R14, R12, R8 ;  /* 0x0000000c0e0c722b */ /* 0x000fd00000000008 */
[----:B------:R-:W-:Y:S02]  /*1a00*/  DMUL R8, R4, R12 ;  /* 0x0000000c04087228 */ /* 0x000fe40000000000 */
[----:B------:R-:W-:-:S06]  /*1a10*/  VIADD R13, R13, 0xfff00000 ;  /* 0xfff000000d0d7836 */ /* 0x000fcc0000000000 */
[----:B------:R-:W-:-:S08]  /*1a20*/  DFMA R14, R8, -R8, R4 ;  /* 0x80000008080e722b */ /* 0x000fd00000000004 */
[----:B------:R-:W-:-:S10]  /*1a30*/  DFMA R4, R12, R14, R8 ;  /* 0x0000000e0c04722b */ /* 0x000fd40000000008 */
[----:B------:R-:W-:Y:S01]  /*1a40*/  VIADD R5, R5, 0xfcb00000 ;  /* 0xfcb0000005057836 */ /* 0x000fe20000000000 */
[----:B------:R-:W-:Y:S06]  /*1a50*/  BRA `(.L_x_18) ;  /* 0x0000000000047947 */ /* 0x000fec0003800000 */
.L_x_19:
[----:B------:R-:W-:-:S11]  /*1a60*/  DADD R4, R8, R8 ;  /* 0x0000000008047229 */ /* 0x000fd60000000008 */
.L_x_18:
[----:B------:R-:W-:Y:S05]  /*1a70*/  BSYNC.RECONVERGENT B2 ;  /* 0x0000000000027941 */ /* 0x000fea0003800200 */
.L_x_16:
[----:B------:R-:W-:-:S04]  /*1a80*/  IMAD.MOV.U32 R7, RZ, RZ, 0x0 ;  /* 0x00000000ff077424 */ /* 0x000fc800078e00ff */
[----:B------:R-:W-:Y:S05]  /*1a90*/  RET.REL.NODEC R6 `(_Z18correlation_kernelPfS_ii) ;  /* 0xffffffe406587950 */ /* 0x000fea0003c3ffff */
.L_x_20:
[----:B------:R-:W-:-:S00]  /*1aa0*/  BRA `(.L_x_20) ;  /* 0xfffffffc00fc7947 */ /* 0x000fc0000383ffff */
[----:B------:R-:W-:-:S00]  /*1ab0*/  NOP ;  /* 0x0000000000007918 */ /* 0x000fc00000000000 */
        /* <DEDUP_REMOVED lines=12> */
.L_x_22:


//--------------------- .nv.shared.reserved.0     --------------------------
	.section	.nv.shared.reserved.0,"aw",@nobits
	.weak		__nv_reservedSMEM_offset_0_alias
	.size		__nv_reservedSMEM_offset_0_alias, 0, 64
	.other		__nv_reservedSMEM_offset_0_alias,@"STO_CUDA_RESERVED_SHARED STV_DEFAULT"
__nv_reservedSMEM_offset_0_alias:
	.zero		0
	.zero		64


//--------------------- .nv.constant0._Z18correlation_kernelPfS_ii --------------------------
	.section	.nv.constant0._Z18correlation_kernelPfS_ii,"a",@progbits
	.sectionflags	@""
	.align	4
.nv.constant0._Z18correlation_kernelPfS_ii:
	.zero		920


//--------------------- SYMBOLS --------------------------

	.type		.nv.reservedSmem.offset0,@object
	.size		.nv.reservedSmem.offset0,0x4
